//
// Generated by NVIDIA NVVM Compiler
//
// Compiler Build ID: CL-36424714
// Cuda compilation tools, release 13.0, V13.0.88
// Based on NVVM 20.0.0
//

.version 9.0
.target sm_100
.address_size 64

	// .globl	_Z6KernelPfS_iifffffffff

.visible .entry _Z6KernelPfS_iifffffffff(
	.param .u64 .ptr .align 1 _Z6KernelPfS_iifffffffff_param_0,
	.param .u64 .ptr .align 1 _Z6KernelPfS_iifffffffff_param_1,
	.param .u32 _Z6KernelPfS_iifffffffff_param_2,
	.param .u32 _Z6KernelPfS_iifffffffff_param_3,
	.param .f32 _Z6KernelPfS_iifffffffff_param_4,
	.param .f32 _Z6KernelPfS_iifffffffff_param_5,
	.param .f32 _Z6KernelPfS_iifffffffff_param_6,
	.param .f32 _Z6KernelPfS_iifffffffff_param_7,
	.param .f32 _Z6KernelPfS_iifffffffff_param_8,
	.param .f32 _Z6KernelPfS_iifffffffff_param_9,
	.param .f32 _Z6KernelPfS_iifffffffff_param_10,
	.param .f32 _Z6KernelPfS_iifffffffff_param_11,
	.param .f32 _Z6KernelPfS_iifffffffff_param_12
)
{
	.reg .pred 	%p<80>;
	.reg .b32 	%r<228>;
	.reg .b32 	%f<206>;
	.reg .b64 	%rd<34>;
	.reg .b64 	%fd<329>;

	ld.param.u64 	%rd6, [_Z6KernelPfS_iifffffffff_param_0];
	ld.param.u32 	%r78, [_Z6KernelPfS_iifffffffff_param_2];
	ld.param.u32 	%r79, [_Z6KernelPfS_iifffffffff_param_3];
	ld.param.f32 	%f26, [_Z6KernelPfS_iifffffffff_param_6];
	cvta.to.global.u64 	%rd1, %rd6;
	mov.u32 	%r80, %ntid.y;
	mov.u32 	%r81, %ctaid.y;
	mov.u32 	%r82, %tid.y;
	mad.lo.s32 	%r1, %r80, %r81, %r82;
	mov.u32 	%r83, %ntid.x;
	mov.u32 	%r84, %ctaid.x;
	mov.u32 	%r85, %tid.x;
	mad.lo.s32 	%r2, %r83, %r84, %r85;
	mad.lo.s32 	%r3, %r78, %r2, %r1;
	mul.wide.s32 	%rd7, %r3, 4;
	add.s64 	%rd2, %rd1, %rd7;
	ld.global.f32 	%f1, [%rd2];
	setp.eq.s32 	%p1, %r1, 0;
	selp.b32 	%r86, %r78, 0, %p1;
	mul.wide.s32 	%rd8, %r86, 4;
	add.s64 	%rd9, %rd2, %rd8;
	ld.global.f32 	%f2, [%rd9+-4];
	add.s32 	%r4, %r78, -1;
	setp.eq.s32 	%p2, %r1, %r4;
	selp.b32 	%r87, %r78, 0, %p2;
	sub.s32 	%r88, %r3, %r87;
	mul.wide.s32 	%rd10, %r88, 4;
	add.s64 	%rd11, %rd1, %rd10;
	ld.global.f32 	%f3, [%rd11+4];
	setp.eq.s32 	%p3, %r2, 0;
	mul.lo.s32 	%r5, %r79, %r78;
	selp.b32 	%r89, %r5, 0, %p3;
	add.s32 	%r90, %r3, %r89;
	sub.s32 	%r91, %r90, %r78;
	mul.wide.s32 	%rd12, %r91, 4;
	add.s64 	%rd13, %rd1, %rd12;
	ld.global.f32 	%f4, [%rd13];
	add.s32 	%r6, %r79, -1;
	setp.eq.s32 	%p4, %r2, %r6;
	add.s32 	%r7, %r3, %r78;
	sub.s32 	%r92, %r7, %r5;
	mul.wide.s32 	%rd14, %r92, 4;
	add.s64 	%rd3, %rd1, %rd14;
	mul.wide.s32 	%rd15, %r78, 4;
	add.s64 	%rd4, %rd2, %rd15;
	@%p4 bra 	$L__BB0_2;
	ld.global.f32 	%f202, [%rd4];
	bra.uni 	$L__BB0_3;
$L__BB0_2:
	setp.eq.s32 	%p5, %r1, 0;
	ld.global.f32 	%f202, [%rd3];
	mov.u32 	%r202, %r4;
	@%p5 bra 	$L__BB0_8;
$L__BB0_3:
	setp.ne.s32 	%p6, %r1, 0;
	setp.ge.s32 	%p7, %r2, %r6;
	or.pred  	%p8, %p6, %p7;
	@%p8 bra 	$L__BB0_5;
	add.s32 	%r202, %r7, %r4;
	bra.uni 	$L__BB0_8;
$L__BB0_5:
	setp.ne.s32 	%p9, %r2, %r6;
	setp.eq.s32 	%p10, %r1, 0;
	or.pred  	%p11, %p10, %p9;
	@%p11 bra 	$L__BB0_7;
	add.s32 	%r93, %r4, %r3;
	sub.s32 	%r202, %r93, %r5;
	bra.uni 	$L__BB0_8;
$L__BB0_7:
	add.s32 	%r202, %r4, %r3;
$L__BB0_8:
	setp.ne.s32 	%p12, %r1, %r4;
	mul.wide.s32 	%rd16, %r202, 4;
	add.s64 	%rd17, %rd1, %rd16;
	ld.global.f32 	%f9, [%rd17];
	setp.ge.s32 	%p13, %r2, %r6;
	or.pred  	%p14, %p12, %p13;
	@%p14 bra 	$L__BB0_10;
	ld.global.f32 	%f203, [%rd2+4];
	bra.uni 	$L__BB0_15;
$L__BB0_10:
	setp.ne.s32 	%p15, %r2, %r6;
	setp.ge.s32 	%p16, %r1, %r4;
	or.pred  	%p17, %p16, %p15;
	@%p17 bra 	$L__BB0_12;
	ld.global.f32 	%f203, [%rd3+4];
	bra.uni 	$L__BB0_15;
$L__BB0_12:
	setp.ne.s32 	%p18, %r2, %r6;
	setp.ne.s32 	%p19, %r1, %r4;
	or.pred  	%p20, %p19, %p18;
	@%p20 bra 	$L__BB0_14;
	ld.global.f32 	%f203, [%rd1];
	bra.uni 	$L__BB0_15;
$L__BB0_14:
	ld.global.f32 	%f203, [%rd4+4];
$L__BB0_15:
	setp.ne.s32 	%p21, %r1, 0;
	setp.lt.s32 	%p22, %r2, 1;
	or.pred  	%p23, %p21, %p22;
	@%p23 bra 	$L__BB0_19;
	ld.global.f32 	%f205, [%rd2+-4];
$L__BB0_17:
	setp.lt.s32 	%p31, %r2, 1;
	setp.ne.s32 	%p32, %r1, %r4;
	or.pred  	%p33, %p31, %p32;
	@%p33 bra 	$L__BB0_24;
	shl.b32 	%r100, %r78, 1;
	sub.s32 	%r101, %r3, %r100;
	add.s32 	%r205, %r101, 1;
	bra.uni 	$L__BB0_27;
$L__BB0_19:
	setp.ne.s32 	%p24, %r2, 0;
	setp.eq.s32 	%p25, %r1, 0;
	or.pred  	%p26, %p25, %p24;
	@%p26 bra 	$L__BB0_21;
	add.s32 	%r203, %r3, %r5;
	not.b32 	%r204, %r78;
	bra.uni 	$L__BB0_22;
$L__BB0_21:
	or.b32  	%r94, %r1, %r2;
	setp.eq.s32 	%p27, %r94, 0;
	not.b32 	%r95, %r78;
	selp.b32 	%r203, %r5, %r3, %p27;
	selp.b32 	%r204, -1, %r95, %p27;
$L__BB0_22:
	setp.ne.s32 	%p28, %r2, 0;
	setp.ne.s32 	%p29, %r1, %r4;
	add.s32 	%r96, %r204, %r203;
	mul.wide.s32 	%rd18, %r96, 4;
	add.s64 	%rd19, %rd1, %rd18;
	ld.global.f32 	%f205, [%rd19];
	or.pred  	%p30, %p28, %p29;
	@%p30 bra 	$L__BB0_17;
	sub.s32 	%r205, %r5, %r78;
	bra.uni 	$L__BB0_27;
$L__BB0_24:
	setp.ne.s32 	%p34, %r2, 0;
	setp.ge.s32 	%p35, %r1, %r4;
	or.pred  	%p36, %p34, %p35;
	@%p36 bra 	$L__BB0_26;
	sub.s32 	%r98, %r5, %r78;
	add.s32 	%r99, %r98, %r3;
	add.s32 	%r205, %r99, 1;
	bra.uni 	$L__BB0_27;
$L__BB0_26:
	sub.s32 	%r97, %r3, %r78;
	add.s32 	%r205, %r97, 1;
$L__BB0_27:
	mul.wide.s32 	%rd20, %r205, 4;
	add.s64 	%rd21, %rd1, %rd20;
	ld.global.f32 	%f19, [%rd21];
	setp.eq.s32 	%p37, %r1, 1;
	@%p37 bra 	$L__BB0_30;
	setp.ne.s32 	%p38, %r1, 0;
	mov.u32 	%r206, %r3;
	@%p38 bra 	$L__BB0_31;
	mov.u32 	%r206, %r7;
	bra.uni 	$L__BB0_31;
$L__BB0_30:
	mov.u32 	%r206, %r7;
$L__BB0_31:
	setp.eq.s32 	%p39, %r2, %r6;
	setp.eq.s32 	%p40, %r1, %r4;
	mul.wide.s32 	%rd22, %r206, 4;
	add.s64 	%rd23, %rd1, %rd22;
	ld.global.f32 	%f20, [%rd23+-8];
	add.s32 	%r102, %r78, -2;
	setp.eq.s32 	%p41, %r1, %r102;
	selp.b32 	%r103, %r78, 0, %p41;
	selp.b32 	%r104, %r78, %r103, %p40;
	sub.s32 	%r105, %r3, %r104;
	mul.wide.s32 	%rd24, %r105, 4;
	add.s64 	%rd25, %rd1, %rd24;
	ld.global.f32 	%f21, [%rd25+8];
	add.s32 	%r106, %r79, -2;
	setp.eq.s32 	%p42, %r2, %r106;
	selp.b32 	%r107, %r5, 0, %p42;
	selp.b32 	%r108, %r5, %r107, %p39;
	sub.s32 	%r109, %r3, %r108;
	shl.b32 	%r24, %r78, 1;
	add.s32 	%r110, %r109, %r24;
	mul.wide.s32 	%rd26, %r110, 4;
	add.s64 	%rd27, %rd1, %rd26;
	ld.global.f32 	%f22, [%rd27];
	setp.eq.s32 	%p43, %r2, 1;
	@%p43 bra 	$L__BB0_34;
	setp.ne.s32 	%p44, %r2, 0;
	mov.u32 	%r207, %r3;
	@%p44 bra 	$L__BB0_35;
	add.s32 	%r207, %r3, %r5;
	bra.uni 	$L__BB0_35;
$L__BB0_34:
	add.s32 	%r207, %r3, %r5;
$L__BB0_35:
	ld.param.f32 	%f193, [_Z6KernelPfS_iifffffffff_param_5];
	ld.param.f32 	%f191, [_Z6KernelPfS_iifffffffff_param_4];
	sub.s32 	%r112, %r207, %r24;
	mul.wide.s32 	%rd28, %r112, 4;
	add.s64 	%rd29, %rd1, %rd28;
	ld.global.f32 	%f23, [%rd29];
	cvt.f64.f32 	%fd1, %f26;
	cvt.f64.f32 	%fd2, %f1;
	add.f64 	%fd58, %fd2, %fd2;
	mov.f64 	%fd59, 0d3FF0000000000000;
	sub.f64 	%fd3, %fd59, %fd58;
	mul.f32 	%f33, %f191, %f193;
	cvt.f64.f32 	%fd4, %f33;
	sub.f64 	%fd5, %fd59, %fd2;
	{
	.reg .b32 %temp; 
	mov.b64 	{%temp, %r208}, %fd5;
	}
	{
	.reg .b32 %temp; 
	mov.b64 	{%r209, %temp}, %fd5;
	}
	setp.gt.s32 	%p45, %r208, 1048575;
	mov.b32 	%r210, -1023;
	mov.f64 	%fd314, %fd5;
	@%p45 bra 	$L__BB0_37;
	mul.f64 	%fd314, %fd5, 0d4350000000000000;
	{
	.reg .b32 %temp; 
	mov.b64 	{%temp, %r208}, %fd314;
	}
	{
	.reg .b32 %temp; 
	mov.b64 	{%r209, %temp}, %fd314;
	}
	mov.b32 	%r210, -1077;
$L__BB0_37:
	add.s32 	%r114, %r208, -1;
	setp.gt.u32 	%p46, %r114, 2146435070;
	@%p46 bra 	$L__BB0_41;
	shr.u32 	%r117, %r208, 20;
	add.s32 	%r211, %r210, %r117;
	and.b32  	%r118, %r208, 1048575;
	or.b32  	%r119, %r118, 1072693248;
	mov.b64 	%fd315, {%r209, %r119};
	setp.lt.u32 	%p48, %r119, 1073127583;
	@%p48 bra 	$L__BB0_40;
	{
	.reg .b32 %temp; 
	mov.b64 	{%r120, %temp}, %fd315;
	}
	{
	.reg .b32 %temp; 
	mov.b64 	{%temp, %r121}, %fd315;
	}
	add.s32 	%r122, %r121, -1048576;
	mov.b64 	%fd315, {%r120, %r122};
	add.s32 	%r211, %r211, 1;
$L__BB0_40:
	add.f64 	%fd61, %fd315, 0dBFF0000000000000;
	add.f64 	%fd62, %fd315, 0d3FF0000000000000;
	rcp.approx.ftz.f64 	%fd63, %fd62;
	neg.f64 	%fd64, %fd62;
	fma.rn.f64 	%fd65, %fd64, %fd63, 0d3FF0000000000000;
	fma.rn.f64 	%fd66, %fd65, %fd65, %fd65;
	fma.rn.f64 	%fd67, %fd66, %fd63, %fd63;
	mul.f64 	%fd68, %fd61, %fd67;
	fma.rn.f64 	%fd69, %fd61, %fd67, %fd68;
	mul.f64 	%fd70, %fd69, %fd69;
	fma.rn.f64 	%fd71, %fd70, 0d3EB1380B3AE80F1E, 0d3ED0EE258B7A8B04;
	fma.rn.f64 	%fd72, %fd71, %fd70, 0d3EF3B2669F02676F;
	fma.rn.f64 	%fd73, %fd72, %fd70, 0d3F1745CBA9AB0956;
	fma.rn.f64 	%fd74, %fd73, %fd70, 0d3F3C71C72D1B5154;
	fma.rn.f64 	%fd75, %fd74, %fd70, 0d3F624924923BE72D;
	fma.rn.f64 	%fd76, %fd75, %fd70, 0d3F8999999999A3C4;
	fma.rn.f64 	%fd77, %fd76, %fd70, 0d3FB5555555555554;
	sub.f64 	%fd78, %fd61, %fd69;
	add.f64 	%fd79, %fd78, %fd78;
	neg.f64 	%fd80, %fd69;
	fma.rn.f64 	%fd81, %fd80, %fd61, %fd79;
	mul.f64 	%fd82, %fd67, %fd81;
	mul.f64 	%fd83, %fd70, %fd77;
	fma.rn.f64 	%fd84, %fd83, %fd69, %fd82;
	xor.b32  	%r123, %r211, -2147483648;
	mov.b32 	%r124, 1127219200;
	mov.b64 	%fd85, {%r123, %r124};
	mov.b32 	%r125, -2147483648;
	mov.b64 	%fd86, {%r125, %r124};
	sub.f64 	%fd87, %fd85, %fd86;
	fma.rn.f64 	%fd88, %fd87, 0d3FE62E42FEFA39EF, %fd69;
	fma.rn.f64 	%fd89, %fd87, 0dBFE62E42FEFA39EF, %fd88;
	sub.f64 	%fd90, %fd89, %fd69;
	sub.f64 	%fd91, %fd84, %fd90;
	fma.rn.f64 	%fd92, %fd87, 0d3C7ABC9E3B39803F, %fd91;
	add.f64 	%fd316, %fd88, %fd92;
	bra.uni 	$L__BB0_42;
$L__BB0_41:
	fma.rn.f64 	%fd60, %fd314, 0d7FF0000000000000, 0d7FF0000000000000;
	{
	.reg .b32 %temp; 
	mov.b64 	{%temp, %r115}, %fd314;
	}
	and.b32  	%r116, %r115, 2147483647;
	setp.eq.s32 	%p47, %r116, 0;
	selp.f64 	%fd316, 0dFFF0000000000000, %fd60, %p47;
$L__BB0_42:
	setp.lt.f32 	%p49, %f1, 0f00800000;
	mul.f32 	%f34, %f1, 0f4B000000;
	selp.f32 	%f35, %f34, %f1, %p49;
	mov.b32 	%r127, %f35;
	add.s32 	%r128, %r127, -1059760811;
	and.b32  	%r129, %r128, -8388608;
	sub.s32 	%r130, %r127, %r129;
	mov.b32 	%f36, %r130;
	add.f32 	%f37, %f36, 0fBF800000;
	setp.eq.f32 	%p50, %f35, 0f00000000;
	fma.rn.f32 	%f38, %f35, 0f7F800000, 0f7F800000;
	setp.gt.u32 	%p51, %r127, 2139095039;
	fma.rn.f32 	%f39, %f37, 0fBE055027, 0f3E1039F6;
	fma.rn.f32 	%f40, %f39, %f37, 0fBDF8CDCC;
	fma.rn.f32 	%f41, %f40, %f37, 0f3E0F2955;
	fma.rn.f32 	%f42, %f41, %f37, 0fBE2AD8B9;
	fma.rn.f32 	%f43, %f42, %f37, 0f3E4CED0B;
	fma.rn.f32 	%f44, %f43, %f37, 0fBE7FFF22;
	fma.rn.f32 	%f45, %f44, %f37, 0f3EAAAA78;
	fma.rn.f32 	%f46, %f45, %f37, 0fBF000000;
	mul.f32 	%f47, %f37, %f46;
	fma.rn.f32 	%f48, %f47, %f37, %f37;
	cvt.rn.f32.s32 	%f49, %r129;
	selp.f32 	%f50, 0fC1B80000, 0f00000000, %p49;
	fma.rn.f32 	%f51, %f49, 0f34000000, %f50;
	fma.rn.f32 	%f52, %f51, 0f3F317218, %f48;
	selp.f32 	%f53, %f38, %f52, %p51;
	selp.f32 	%f54, 0fFF800000, %f53, %p50;
	cvt.f64.f32 	%fd93, %f54;
	sub.f64 	%fd94, %fd93, %fd316;
	mul.f64 	%fd95, %fd94, %fd4;
	fma.rn.f64 	%fd14, %fd3, %fd1, %fd95;
	cvt.f64.f32 	%fd15, %f2;
	mov.f64 	%fd96, 0d3FF0000000000000;
	sub.f64 	%fd317, %fd96, %fd15;
	{
	.reg .b32 %temp; 
	mov.b64 	{%temp, %r212}, %fd317;
	}
	{
	.reg .b32 %temp; 
	mov.b64 	{%r213, %temp}, %fd317;
	}
	setp.gt.s32 	%p52, %r212, 1048575;
	mov.b32 	%r214, -1023;
	@%p52 bra 	$L__BB0_44;
	mul.f64 	%fd317, %fd317, 0d4350000000000000;
	{
	.reg .b32 %temp; 
	mov.b64 	{%temp, %r212}, %fd317;
	}
	{
	.reg .b32 %temp; 
	mov.b64 	{%r213, %temp}, %fd317;
	}
	mov.b32 	%r214, -1077;
$L__BB0_44:
	add.s32 	%r132, %r212, -1;
	setp.gt.u32 	%p53, %r132, 2146435070;
	@%p53 bra 	$L__BB0_48;
	shr.u32 	%r135, %r212, 20;
	add.s32 	%r215, %r214, %r135;
	and.b32  	%r136, %r212, 1048575;
	or.b32  	%r137, %r136, 1072693248;
	mov.b64 	%fd318, {%r213, %r137};
	setp.lt.u32 	%p55, %r137, 1073127583;
	@%p55 bra 	$L__BB0_47;
	{
	.reg .b32 %temp; 
	mov.b64 	{%r138, %temp}, %fd318;
	}
	{
	.reg .b32 %temp; 
	mov.b64 	{%temp, %r139}, %fd318;
	}
	add.s32 	%r140, %r139, -1048576;
	mov.b64 	%fd318, {%r138, %r140};
	add.s32 	%r215, %r215, 1;
$L__BB0_47:
	add.f64 	%fd98, %fd318, 0dBFF0000000000000;
	add.f64 	%fd99, %fd318, 0d3FF0000000000000;
	rcp.approx.ftz.f64 	%fd100, %fd99;
	neg.f64 	%fd101, %fd99;
	fma.rn.f64 	%fd102, %fd101, %fd100, 0d3FF0000000000000;
	fma.rn.f64 	%fd103, %fd102, %fd102, %fd102;
	fma.rn.f64 	%fd104, %fd103, %fd100, %fd100;
	mul.f64 	%fd105, %fd98, %fd104;
	fma.rn.f64 	%fd106, %fd98, %fd104, %fd105;
	mul.f64 	%fd107, %fd106, %fd106;
	fma.rn.f64 	%fd108, %fd107, 0d3EB1380B3AE80F1E, 0d3ED0EE258B7A8B04;
	fma.rn.f64 	%fd109, %fd108, %fd107, 0d3EF3B2669F02676F;
	fma.rn.f64 	%fd110, %fd109, %fd107, 0d3F1745CBA9AB0956;
	fma.rn.f64 	%fd111, %fd110, %fd107, 0d3F3C71C72D1B5154;
	fma.rn.f64 	%fd112, %fd111, %fd107, 0d3F624924923BE72D;
	fma.rn.f64 	%fd113, %fd112, %fd107, 0d3F8999999999A3C4;
	fma.rn.f64 	%fd114, %fd113, %fd107, 0d3FB5555555555554;
	sub.f64 	%fd115, %fd98, %fd106;
	add.f64 	%fd116, %fd115, %fd115;
	neg.f64 	%fd117, %fd106;
	fma.rn.f64 	%fd118, %fd117, %fd98, %fd116;
	mul.f64 	%fd119, %fd104, %fd118;
	mul.f64 	%fd120, %fd107, %fd114;
	fma.rn.f64 	%fd121, %fd120, %fd106, %fd119;
	xor.b32  	%r141, %r215, -2147483648;
	mov.b32 	%r142, 1127219200;
	mov.b64 	%fd122, {%r141, %r142};
	mov.b32 	%r143, -2147483648;
	mov.b64 	%fd123, {%r143, %r142};
	sub.f64 	%fd124, %fd122, %fd123;
	fma.rn.f64 	%fd125, %fd124, 0d3FE62E42FEFA39EF, %fd106;
	fma.rn.f64 	%fd126, %fd124, 0dBFE62E42FEFA39EF, %fd125;
	sub.f64 	%fd127, %fd126, %fd106;
	sub.f64 	%fd128, %fd121, %fd127;
	fma.rn.f64 	%fd129, %fd124, 0d3C7ABC9E3B39803F, %fd128;
	add.f64 	%fd319, %fd125, %fd129;
	bra.uni 	$L__BB0_49;
$L__BB0_48:
	fma.rn.f64 	%fd97, %fd317, 0d7FF0000000000000, 0d7FF0000000000000;
	{
	.reg .b32 %temp; 
	mov.b64 	{%temp, %r133}, %fd317;
	}
	and.b32  	%r134, %r133, 2147483647;
	setp.eq.s32 	%p54, %r134, 0;
	selp.f64 	%fd319, 0dFFF0000000000000, %fd97, %p54;
$L__BB0_49:
	setp.lt.f32 	%p56, %f2, 0f00800000;
	mul.f32 	%f55, %f2, 0f4B000000;
	selp.f32 	%f56, %f55, %f2, %p56;
	mov.b32 	%r145, %f56;
	add.s32 	%r146, %r145, -1059760811;
	and.b32  	%r147, %r146, -8388608;
	sub.s32 	%r148, %r145, %r147;
	mov.b32 	%f57, %r148;
	add.f32 	%f58, %f57, 0fBF800000;
	setp.eq.f32 	%p57, %f56, 0f00000000;
	fma.rn.f32 	%f59, %f56, 0f7F800000, 0f7F800000;
	setp.gt.u32 	%p58, %r145, 2139095039;
	fma.rn.f32 	%f60, %f58, 0fBE055027, 0f3E1039F6;
	fma.rn.f32 	%f61, %f60, %f58, 0fBDF8CDCC;
	fma.rn.f32 	%f62, %f61, %f58, 0f3E0F2955;
	fma.rn.f32 	%f63, %f62, %f58, 0fBE2AD8B9;
	fma.rn.f32 	%f64, %f63, %f58, 0f3E4CED0B;
	fma.rn.f32 	%f65, %f64, %f58, 0fBE7FFF22;
	fma.rn.f32 	%f66, %f65, %f58, 0f3EAAAA78;
	fma.rn.f32 	%f67, %f66, %f58, 0fBF000000;
	mul.f32 	%f68, %f58, %f67;
	fma.rn.f32 	%f69, %f68, %f58, %f58;
	cvt.rn.f32.s32 	%f70, %r147;
	selp.f32 	%f71, 0fC1B80000, 0f00000000, %p56;
	fma.rn.f32 	%f72, %f70, 0f34000000, %f71;
	fma.rn.f32 	%f73, %f72, 0f3F317218, %f69;
	selp.f32 	%f74, %f59, %f73, %p58;
	selp.f32 	%f75, 0fFF800000, %f74, %p57;
	cvt.f64.f32 	%fd130, %f75;
	sub.f64 	%fd131, %fd130, %fd319;
	mul.f64 	%fd132, %fd131, %fd4;
	add.f64 	%fd133, %fd15, %fd15;
	mov.f64 	%fd134, 0d3FF0000000000000;
	sub.f64 	%fd135, %fd134, %fd133;
	fma.rn.f64 	%fd25, %fd135, %fd1, %fd132;
	cvt.f64.f32 	%fd26, %f3;
	sub.f64 	%fd320, %fd134, %fd26;
	{
	.reg .b32 %temp; 
	mov.b64 	{%temp, %r216}, %fd320;
	}
	{
	.reg .b32 %temp; 
	mov.b64 	{%r217, %temp}, %fd320;
	}
	setp.gt.s32 	%p59, %r216, 1048575;
	mov.b32 	%r218, -1023;
	@%p59 bra 	$L__BB0_51;
	mul.f64 	%fd320, %fd320, 0d4350000000000000;
	{
	.reg .b32 %temp; 
	mov.b64 	{%temp, %r216}, %fd320;
	}
	{
	.reg .b32 %temp; 
	mov.b64 	{%r217, %temp}, %fd320;
	}
	mov.b32 	%r218, -1077;
$L__BB0_51:
	add.s32 	%r150, %r216, -1;
	setp.gt.u32 	%p60, %r150, 2146435070;
	@%p60 bra 	$L__BB0_55;
	shr.u32 	%r153, %r216, 20;
	add.s32 	%r219, %r218, %r153;
	and.b32  	%r154, %r216, 1048575;
	or.b32  	%r155, %r154, 1072693248;
	mov.b64 	%fd321, {%r217, %r155};
	setp.lt.u32 	%p62, %r155, 1073127583;
	@%p62 bra 	$L__BB0_54;
	{
	.reg .b32 %temp; 
	mov.b64 	{%r156, %temp}, %fd321;
	}
	{
	.reg .b32 %temp; 
	mov.b64 	{%temp, %r157}, %fd321;
	}
	add.s32 	%r158, %r157, -1048576;
	mov.b64 	%fd321, {%r156, %r158};
	add.s32 	%r219, %r219, 1;
$L__BB0_54:
	add.f64 	%fd137, %fd321, 0dBFF0000000000000;
	add.f64 	%fd138, %fd321, 0d3FF0000000000000;
	rcp.approx.ftz.f64 	%fd139, %fd138;
	neg.f64 	%fd140, %fd138;
	fma.rn.f64 	%fd141, %fd140, %fd139, 0d3FF0000000000000;
	fma.rn.f64 	%fd142, %fd141, %fd141, %fd141;
	fma.rn.f64 	%fd143, %fd142, %fd139, %fd139;
	mul.f64 	%fd144, %fd137, %fd143;
	fma.rn.f64 	%fd145, %fd137, %fd143, %fd144;
	mul.f64 	%fd146, %fd145, %fd145;
	fma.rn.f64 	%fd147, %fd146, 0d3EB1380B3AE80F1E, 0d3ED0EE258B7A8B04;
	fma.rn.f64 	%fd148, %fd147, %fd146, 0d3EF3B2669F02676F;
	fma.rn.f64 	%fd149, %fd148, %fd146, 0d3F1745CBA9AB0956;
	fma.rn.f64 	%fd150, %fd149, %fd146, 0d3F3C71C72D1B5154;
	fma.rn.f64 	%fd151, %fd150, %fd146, 0d3F624924923BE72D;
	fma.rn.f64 	%fd152, %fd151, %fd146, 0d3F8999999999A3C4;
	fma.rn.f64 	%fd153, %fd152, %fd146, 0d3FB5555555555554;
	sub.f64 	%fd154, %fd137, %fd145;
	add.f64 	%fd155, %fd154, %fd154;
	neg.f64 	%fd156, %fd145;
	fma.rn.f64 	%fd157, %fd156, %fd137, %fd155;
	mul.f64 	%fd158, %fd143, %fd157;
	mul.f64 	%fd159, %fd146, %fd153;
	fma.rn.f64 	%fd160, %fd159, %fd145, %fd158;
	xor.b32  	%r159, %r219, -2147483648;
	mov.b32 	%r160, 1127219200;
	mov.b64 	%fd161, {%r159, %r160};
	mov.b32 	%r161, -2147483648;
	mov.b64 	%fd162, {%r161, %r160};
	sub.f64 	%fd163, %fd161, %fd162;
	fma.rn.f64 	%fd164, %fd163, 0d3FE62E42FEFA39EF, %fd145;
	fma.rn.f64 	%fd165, %fd163, 0dBFE62E42FEFA39EF, %fd164;
	sub.f64 	%fd166, %fd165, %fd145;
	sub.f64 	%fd167, %fd160, %fd166;
	fma.rn.f64 	%fd168, %fd163, 0d3C7ABC9E3B39803F, %fd167;
	add.f64 	%fd322, %fd164, %fd168;
	bra.uni 	$L__BB0_56;
$L__BB0_55:
	fma.rn.f64 	%fd136, %fd320, 0d7FF0000000000000, 0d7FF0000000000000;
	{
	.reg .b32 %temp; 
	mov.b64 	{%temp, %r151}, %fd320;
	}
	and.b32  	%r152, %r151, 2147483647;
	setp.eq.s32 	%p61, %r152, 0;
	selp.f64 	%fd322, 0dFFF0000000000000, %fd136, %p61;
$L__BB0_56:
	setp.lt.f32 	%p63, %f3, 0f00800000;
	mul.f32 	%f76, %f3, 0f4B000000;
	selp.f32 	%f77, %f76, %f3, %p63;
	mov.b32 	%r163, %f77;
	add.s32 	%r164, %r163, -1059760811;
	and.b32  	%r165, %r164, -8388608;
	sub.s32 	%r166, %r163, %r165;
	mov.b32 	%f78, %r166;
	add.f32 	%f79, %f78, 0fBF800000;
	setp.eq.f32 	%p64, %f77, 0f00000000;
	fma.rn.f32 	%f80, %f77, 0f7F800000, 0f7F800000;
	setp.gt.u32 	%p65, %r163, 2139095039;
	fma.rn.f32 	%f81, %f79, 0fBE055027, 0f3E1039F6;
	fma.rn.f32 	%f82, %f81, %f79, 0fBDF8CDCC;
	fma.rn.f32 	%f83, %f82, %f79, 0f3E0F2955;
	fma.rn.f32 	%f84, %f83, %f79, 0fBE2AD8B9;
	fma.rn.f32 	%f85, %f84, %f79, 0f3E4CED0B;
	fma.rn.f32 	%f86, %f85, %f79, 0fBE7FFF22;
	fma.rn.f32 	%f87, %f86, %f79, 0f3EAAAA78;
	fma.rn.f32 	%f88, %f87, %f79, 0fBF000000;
	mul.f32 	%f89, %f79, %f88;
	fma.rn.f32 	%f90, %f89, %f79, %f79;
	cvt.rn.f32.s32 	%f91, %r165;
	selp.f32 	%f92, 0fC1B80000, 0f00000000, %p63;
	fma.rn.f32 	%f93, %f91, 0f34000000, %f92;
	fma.rn.f32 	%f94, %f93, 0f3F317218, %f90;
	selp.f32 	%f95, %f80, %f94, %p65;
	selp.f32 	%f96, 0fFF800000, %f95, %p64;
	cvt.f64.f32 	%fd169, %f96;
	sub.f64 	%fd170, %fd169, %fd322;
	mul.f64 	%fd171, %fd170, %fd4;
	add.f64 	%fd172, %fd26, %fd26;
	mov.f64 	%fd173, 0d3FF0000000000000;
	sub.f64 	%fd174, %fd173, %fd172;
	fma.rn.f64 	%fd36, %fd174, %fd1, %fd171;
	cvt.f64.f32 	%fd37, %f202;
	sub.f64 	%fd323, %fd173, %fd37;
	{
	.reg .b32 %temp; 
	mov.b64 	{%temp, %r220}, %fd323;
	}
	{
	.reg .b32 %temp; 
	mov.b64 	{%r221, %temp}, %fd323;
	}
	setp.gt.s32 	%p66, %r220, 1048575;
	mov.b32 	%r222, -1023;
	@%p66 bra 	$L__BB0_58;
	mul.f64 	%fd323, %fd323, 0d4350000000000000;
	{
	.reg .b32 %temp; 
	mov.b64 	{%temp, %r220}, %fd323;
	}
	{
	.reg .b32 %temp; 
	mov.b64 	{%r221, %temp}, %fd323;
	}
	mov.b32 	%r222, -1077;
$L__BB0_58:
	add.s32 	%r168, %r220, -1;
	setp.gt.u32 	%p67, %r168, 2146435070;
	@%p67 bra 	$L__BB0_62;
	shr.u32 	%r171, %r220, 20;
	add.s32 	%r223, %r222, %r171;
	and.b32  	%r172, %r220, 1048575;
	or.b32  	%r173, %r172, 1072693248;
	mov.b64 	%fd324, {%r221, %r173};
	setp.lt.u32 	%p69, %r173, 1073127583;
	@%p69 bra 	$L__BB0_61;
	{
	.reg .b32 %temp; 
	mov.b64 	{%r174, %temp}, %fd324;
	}
	{
	.reg .b32 %temp; 
	mov.b64 	{%temp, %r175}, %fd324;
	}
	add.s32 	%r176, %r175, -1048576;
	mov.b64 	%fd324, {%r174, %r176};
	add.s32 	%r223, %r223, 1;
$L__BB0_61:
	add.f64 	%fd176, %fd324, 0dBFF0000000000000;
	add.f64 	%fd177, %fd324, 0d3FF0000000000000;
	rcp.approx.ftz.f64 	%fd178, %fd177;
	neg.f64 	%fd179, %fd177;
	fma.rn.f64 	%fd180, %fd179, %fd178, 0d3FF0000000000000;
	fma.rn.f64 	%fd181, %fd180, %fd180, %fd180;
	fma.rn.f64 	%fd182, %fd181, %fd178, %fd178;
	mul.f64 	%fd183, %fd176, %fd182;
	fma.rn.f64 	%fd184, %fd176, %fd182, %fd183;
	mul.f64 	%fd185, %fd184, %fd184;
	fma.rn.f64 	%fd186, %fd185, 0d3EB1380B3AE80F1E, 0d3ED0EE258B7A8B04;
	fma.rn.f64 	%fd187, %fd186, %fd185, 0d3EF3B2669F02676F;
	fma.rn.f64 	%fd188, %fd187, %fd185, 0d3F1745CBA9AB0956;
	fma.rn.f64 	%fd189, %fd188, %fd185, 0d3F3C71C72D1B5154;
	fma.rn.f64 	%fd190, %fd189, %fd185, 0d3F624924923BE72D;
	fma.rn.f64 	%fd191, %fd190, %fd185, 0d3F8999999999A3C4;
	fma.rn.f64 	%fd192, %fd191, %fd185, 0d3FB5555555555554;
	sub.f64 	%fd193, %fd176, %fd184;
	add.f64 	%fd194, %fd193, %fd193;
	neg.f64 	%fd195, %fd184;
	fma.rn.f64 	%fd196, %fd195, %fd176, %fd194;
	mul.f64 	%fd197, %fd182, %fd196;
	mul.f64 	%fd198, %fd185, %fd192;
	fma.rn.f64 	%fd199, %fd198, %fd184, %fd197;
	xor.b32  	%r177, %r223, -2147483648;
	mov.b32 	%r178, 1127219200;
	mov.b64 	%fd200, {%r177, %r178};
	mov.b32 	%r179, -2147483648;
	mov.b64 	%fd201, {%r179, %r178};
	sub.f64 	%fd202, %fd200, %fd201;
	fma.rn.f64 	%fd203, %fd202, 0d3FE62E42FEFA39EF, %fd184;
	fma.rn.f64 	%fd204, %fd202, 0dBFE62E42FEFA39EF, %fd203;
	sub.f64 	%fd205, %fd204, %fd184;
	sub.f64 	%fd206, %fd199, %fd205;
	fma.rn.f64 	%fd207, %fd202, 0d3C7ABC9E3B39803F, %fd206;
	add.f64 	%fd325, %fd203, %fd207;
	bra.uni 	$L__BB0_63;
$L__BB0_62:
	fma.rn.f64 	%fd175, %fd323, 0d7FF0000000000000, 0d7FF0000000000000;
	{
	.reg .b32 %temp; 
	mov.b64 	{%temp, %r169}, %fd323;
	}
	and.b32  	%r170, %r169, 2147483647;
	setp.eq.s32 	%p68, %r170, 0;
	selp.f64 	%fd325, 0dFFF0000000000000, %fd175, %p68;
$L__BB0_63:
	setp.lt.f32 	%p70, %f202, 0f00800000;
	mul.f32 	%f97, %f202, 0f4B000000;
	selp.f32 	%f98, %f97, %f202, %p70;
	mov.b32 	%r181, %f98;
	add.s32 	%r182, %r181, -1059760811;
	and.b32  	%r183, %r182, -8388608;
	sub.s32 	%r184, %r181, %r183;
	mov.b32 	%f99, %r184;
	add.f32 	%f100, %f99, 0fBF800000;
	setp.eq.f32 	%p71, %f98, 0f00000000;
	fma.rn.f32 	%f101, %f98, 0f7F800000, 0f7F800000;
	setp.gt.u32 	%p72, %r181, 2139095039;
	fma.rn.f32 	%f102, %f100, 0fBE055027, 0f3E1039F6;
	fma.rn.f32 	%f103, %f102, %f100, 0fBDF8CDCC;
	fma.rn.f32 	%f104, %f103, %f100, 0f3E0F2955;
	fma.rn.f32 	%f105, %f104, %f100, 0fBE2AD8B9;
	fma.rn.f32 	%f106, %f105, %f100, 0f3E4CED0B;
	fma.rn.f32 	%f107, %f106, %f100, 0fBE7FFF22;
	fma.rn.f32 	%f108, %f107, %f100, 0f3EAAAA78;
	fma.rn.f32 	%f109, %f108, %f100, 0fBF000000;
	mul.f32 	%f110, %f100, %f109;
	fma.rn.f32 	%f111, %f110, %f100, %f100;
	cvt.rn.f32.s32 	%f112, %r183;
	selp.f32 	%f113, 0fC1B80000, 0f00000000, %p70;
	fma.rn.f32 	%f114, %f112, 0f34000000, %f113;
	fma.rn.f32 	%f115, %f114, 0f3F317218, %f111;
	selp.f32 	%f116, %f101, %f115, %p72;
	selp.f32 	%f117, 0fFF800000, %f116, %p71;
	cvt.f64.f32 	%fd208, %f117;
	sub.f64 	%fd209, %fd208, %fd325;
	mul.f64 	%fd210, %fd209, %fd4;
	add.f64 	%fd211, %fd37, %fd37;
	mov.f64 	%fd212, 0d3FF0000000000000;
	sub.f64 	%fd213, %fd212, %fd211;
	fma.rn.f64 	%fd47, %fd213, %fd1, %fd210;
	cvt.f64.f32 	%fd48, %f4;
	sub.f64 	%fd326, %fd212, %fd48;
	{
	.reg .b32 %temp; 
	mov.b64 	{%temp, %r224}, %fd326;
	}
	{
	.reg .b32 %temp; 
	mov.b64 	{%r225, %temp}, %fd326;
	}
	setp.gt.s32 	%p73, %r224, 1048575;
	mov.b32 	%r226, -1023;
	@%p73 bra 	$L__BB0_65;
	mul.f64 	%fd326, %fd326, 0d4350000000000000;
	{
	.reg .b32 %temp; 
	mov.b64 	{%temp, %r224}, %fd326;
	}
	{
	.reg .b32 %temp; 
	mov.b64 	{%r225, %temp}, %fd326;
	}
	mov.b32 	%r226, -1077;
$L__BB0_65:
	add.s32 	%r186, %r224, -1;
	setp.gt.u32 	%p74, %r186, 2146435070;
	@%p74 bra 	$L__BB0_69;
	shr.u32 	%r189, %r224, 20;
	add.s32 	%r227, %r226, %r189;
	and.b32  	%r190, %r224, 1048575;
	or.b32  	%r191, %r190, 1072693248;
	mov.b64 	%fd327, {%r225, %r191};
	setp.lt.u32 	%p76, %r191, 1073127583;
	@%p76 bra 	$L__BB0_68;
	{
	.reg .b32 %temp; 
	mov.b64 	{%r192, %temp}, %fd327;
	}
	{
	.reg .b32 %temp; 
	mov.b64 	{%temp, %r193}, %fd327;
	}
	add.s32 	%r194, %r193, -1048576;
	mov.b64 	%fd327, {%r192, %r194};
	add.s32 	%r227, %r227, 1;
$L__BB0_68:
	add.f64 	%fd215, %fd327, 0dBFF0000000000000;
	add.f64 	%fd216, %fd327, 0d3FF0000000000000;
	rcp.approx.ftz.f64 	%fd217, %fd216;
	neg.f64 	%fd218, %fd216;
	fma.rn.f64 	%fd219, %fd218, %fd217, 0d3FF0000000000000;
	fma.rn.f64 	%fd220, %fd219, %fd219, %fd219;
	fma.rn.f64 	%fd221, %fd220, %fd217, %fd217;
	mul.f64 	%fd222, %fd215, %fd221;
	fma.rn.f64 	%fd223, %fd215, %fd221, %fd222;
	mul.f64 	%fd224, %fd223, %fd223;
	fma.rn.f64 	%fd225, %fd224, 0d3EB1380B3AE80F1E, 0d3ED0EE258B7A8B04;
	fma.rn.f64 	%fd226, %fd225, %fd224, 0d3EF3B2669F02676F;
	fma.rn.f64 	%fd227, %fd226, %fd224, 0d3F1745CBA9AB0956;
	fma.rn.f64 	%fd228, %fd227, %fd224, 0d3F3C71C72D1B5154;
	fma.rn.f64 	%fd229, %fd228, %fd224, 0d3F624924923BE72D;
	fma.rn.f64 	%fd230, %fd229, %fd224, 0d3F8999999999A3C4;
	fma.rn.f64 	%fd231, %fd230, %fd224, 0d3FB5555555555554;
	sub.f64 	%fd232, %fd215, %fd223;
	add.f64 	%fd233, %fd232, %fd232;
	neg.f64 	%fd234, %fd223;
	fma.rn.f64 	%fd235, %fd234, %fd215, %fd233;
	mul.f64 	%fd236, %fd221, %fd235;
	mul.f64 	%fd237, %fd224, %fd231;
	fma.rn.f64 	%fd238, %fd237, %fd223, %fd236;
	xor.b32  	%r195, %r227, -2147483648;
	mov.b32 	%r196, 1127219200;
	mov.b64 	%fd239, {%r195, %r196};
	mov.b32 	%r197, -2147483648;
	mov.b64 	%fd240, {%r197, %r196};
	sub.f64 	%fd241, %fd239, %fd240;
	fma.rn.f64 	%fd242, %fd241, 0d3FE62E42FEFA39EF, %fd223;
	fma.rn.f64 	%fd243, %fd241, 0dBFE62E42FEFA39EF, %fd242;
	sub.f64 	%fd244, %fd243, %fd223;
	sub.f64 	%fd245, %fd238, %fd244;
	fma.rn.f64 	%fd246, %fd241, 0d3C7ABC9E3B39803F, %fd245;
	add.f64 	%fd328, %fd242, %fd246;
	bra.uni 	$L__BB0_70;
$L__BB0_69:
	fma.rn.f64 	%fd214, %fd326, 0d7FF0000000000000, 0d7FF0000000000000;
	{
	.reg .b32 %temp; 
	mov.b64 	{%temp, %r187}, %fd326;
	}
	and.b32  	%r188, %r187, 2147483647;
	setp.eq.s32 	%p75, %r188, 0;
	selp.f64 	%fd328, 0dFFF0000000000000, %fd214, %p75;
$L__BB0_70:
	ld.param.f32 	%f200, [_Z6KernelPfS_iifffffffff_param_12];
	ld.param.f32 	%f199, [_Z6KernelPfS_iifffffffff_param_11];
	ld.param.f32 	%f198, [_Z6KernelPfS_iifffffffff_param_10];
	ld.param.f32 	%f197, [_Z6KernelPfS_iifffffffff_param_9];
	ld.param.f32 	%f196, [_Z6KernelPfS_iifffffffff_param_8];
	ld.param.f32 	%f195, [_Z6KernelPfS_iifffffffff_param_7];
	ld.param.f32 	%f194, [_Z6KernelPfS_iifffffffff_param_5];
	ld.param.f32 	%f192, [_Z6KernelPfS_iifffffffff_param_4];
	ld.param.u64 	%rd33, [_Z6KernelPfS_iifffffffff_param_1];
	setp.lt.f32 	%p77, %f4, 0f00800000;
	mul.f32 	%f118, %f4, 0f4B000000;
	selp.f32 	%f119, %f118, %f4, %p77;
	mov.b32 	%r198, %f119;
	add.s32 	%r199, %r198, -1059760811;
	and.b32  	%r200, %r199, -8388608;
	sub.s32 	%r201, %r198, %r200;
	mov.b32 	%f120, %r201;
	add.f32 	%f121, %f120, 0fBF800000;
	setp.eq.f32 	%p78, %f119, 0f00000000;
	fma.rn.f32 	%f122, %f119, 0f7F800000, 0f7F800000;
	setp.gt.u32 	%p79, %r198, 2139095039;
	fma.rn.f32 	%f123, %f121, 0fBE055027, 0f3E1039F6;
	fma.rn.f32 	%f124, %f123, %f121, 0fBDF8CDCC;
	fma.rn.f32 	%f125, %f124, %f121, 0f3E0F2955;
	fma.rn.f32 	%f126, %f125, %f121, 0fBE2AD8B9;
	fma.rn.f32 	%f127, %f126, %f121, 0f3E4CED0B;
	fma.rn.f32 	%f128, %f127, %f121, 0fBE7FFF22;
	fma.rn.f32 	%f129, %f128, %f121, 0f3EAAAA78;
	fma.rn.f32 	%f130, %f129, %f121, 0fBF000000;
	mul.f32 	%f131, %f121, %f130;
	fma.rn.f32 	%f132, %f131, %f121, %f121;
	cvt.rn.f32.s32 	%f133, %r200;
	selp.f32 	%f134, 0fC1B80000, 0f00000000, %p77;
	fma.rn.f32 	%f135, %f133, 0f34000000, %f134;
	fma.rn.f32 	%f136, %f135, 0f3F317218, %f132;
	selp.f32 	%f137, %f122, %f136, %p79;
	selp.f32 	%f138, 0fFF800000, %f137, %p78;
	cvt.f64.f32 	%fd247, %f138;
	cvt.rn.f32.f64 	%f139, %fd47;
	cvt.rn.f32.f64 	%f140, %fd36;
	cvt.rn.f32.f64 	%f141, %fd25;
	cvt.rn.f32.f64 	%f142, %fd14;
	cvta.to.global.u64 	%rd30, %rd33;
	sub.f64 	%fd248, %fd247, %fd328;
	mul.f64 	%fd249, %fd248, %fd4;
	add.f64 	%fd250, %fd48, %fd48;
	mov.f64 	%fd251, 0d3FF0000000000000;
	sub.f64 	%fd252, %fd251, %fd250;
	fma.rn.f64 	%fd253, %fd252, %fd1, %fd249;
	cvt.rn.f32.f64 	%f143, %fd253;
	neg.f32 	%f144, %f195;
	cvt.f64.f32 	%fd254, %f144;
	add.f32 	%f145, %f2, %f3;
	add.f32 	%f146, %f145, %f202;
	add.f32 	%f147, %f4, %f146;
	cvt.f64.f32 	%fd255, %f147;
	mul.f64 	%fd256, %fd2, 0d4010000000000000;
	sub.f64 	%fd257, %fd255, %fd256;
	mul.f64 	%fd258, %fd257, %fd254;
	cvt.f64.f32 	%fd259, %f199;
	div.rn.f64 	%fd260, %fd258, %fd259;
	div.rn.f64 	%fd261, %fd260, %fd259;
	cvt.rn.f32.f64 	%f148, %fd261;
	add.f32 	%f149, %f1, %f20;
	add.f32 	%f150, %f9, %f149;
	add.f32 	%f151, %f205, %f150;
	cvt.f64.f32 	%fd262, %f151;
	mul.f64 	%fd263, %fd15, 0d4010000000000000;
	sub.f64 	%fd264, %fd262, %fd263;
	mul.f64 	%fd265, %fd264, %fd254;
	div.rn.f64 	%fd266, %fd265, %fd259;
	div.rn.f64 	%fd267, %fd266, %fd259;
	cvt.rn.f32.f64 	%f152, %fd267;
	add.f32 	%f153, %f1, %f21;
	add.f32 	%f154, %f203, %f153;
	add.f32 	%f155, %f19, %f154;
	cvt.f64.f32 	%fd268, %f155;
	mul.f64 	%fd269, %fd26, 0d4010000000000000;
	sub.f64 	%fd270, %fd268, %fd269;
	mul.f64 	%fd271, %fd270, %fd254;
	div.rn.f64 	%fd272, %fd271, %fd259;
	div.rn.f64 	%fd273, %fd272, %fd259;
	cvt.rn.f32.f64 	%f156, %fd273;
	add.f32 	%f157, %f9, %f203;
	add.f32 	%f158, %f157, %f22;
	add.f32 	%f159, %f1, %f158;
	cvt.f64.f32 	%fd274, %f159;
	mul.f64 	%fd275, %fd37, 0d4010000000000000;
	sub.f64 	%fd276, %fd274, %fd275;
	mul.f64 	%fd277, %fd276, %fd254;
	div.rn.f64 	%fd278, %fd277, %fd259;
	div.rn.f64 	%fd279, %fd278, %fd259;
	cvt.rn.f32.f64 	%f160, %fd279;
	add.f32 	%f161, %f205, %f19;
	add.f32 	%f162, %f1, %f161;
	add.f32 	%f163, %f162, %f23;
	cvt.f64.f32 	%fd280, %f163;
	mul.f64 	%fd281, %fd48, 0d4010000000000000;
	sub.f64 	%fd282, %fd280, %fd281;
	mul.f64 	%fd283, %fd282, %fd254;
	div.rn.f64 	%fd284, %fd283, %fd259;
	div.rn.f64 	%fd285, %fd284, %fd259;
	cvt.rn.f32.f64 	%f164, %fd285;
	add.f32 	%f165, %f148, %f142;
	add.f32 	%f166, %f152, %f141;
	add.f32 	%f167, %f156, %f140;
	add.f32 	%f168, %f160, %f139;
	add.f32 	%f169, %f164, %f143;
	add.f32 	%f170, %f166, %f167;
	add.f32 	%f171, %f170, %f168;
	add.f32 	%f172, %f171, %f169;
	cvt.f64.f32 	%fd286, %f172;
	cvt.f64.f32 	%fd287, %f165;
	mul.f64 	%fd288, %fd287, 0d4010000000000000;
	sub.f64 	%fd289, %fd286, %fd288;
	div.rn.f64 	%fd290, %fd289, %fd259;
	div.rn.f64 	%fd291, %fd290, %fd259;
	cvt.rn.f32.f64 	%f173, %fd291;
	sub.f32 	%f174, %f166, %f167;
	sub.f32 	%f175, %f2, %f3;
	mul.f32 	%f176, %f175, %f174;
	cvt.f64.f32 	%fd292, %f176;
	mul.f64 	%fd293, %fd259, 0d4010000000000000;
	mul.f64 	%fd294, %fd293, %fd259;
	div.rn.f64 	%fd295, %fd292, %fd294;
	cvt.rn.f32.f64 	%f177, %fd295;
	sub.f32 	%f178, %f168, %f169;
	sub.f32 	%f179, %f202, %f4;
	mul.f32 	%f180, %f179, %f178;
	cvt.f64.f32 	%fd296, %f180;
	cvt.f64.f32 	%fd297, %f200;
	mul.f64 	%fd298, %fd297, 0d4010000000000000;
	mul.f64 	%fd299, %fd298, %fd297;
	div.rn.f64 	%fd300, %fd296, %fd299;
	cvt.rn.f32.f64 	%f181, %fd300;
	div.rn.f32 	%f182, %f196, %f192;
	div.rn.f32 	%f183, %f182, %f194;
	cvt.f64.f32 	%fd301, %f183;
	div.rn.f32 	%f184, %f197, %f196;
	cvt.f64.f32 	%fd302, %f184;
	fma.rn.f64 	%fd303, %fd5, %fd302, %fd2;
	mul.f64 	%fd304, %fd303, %fd301;
	mul.f64 	%fd305, %fd304, %fd2;
	mul.f64 	%fd306, %fd5, %fd305;
	cvt.rn.f32.f64 	%f185, %fd306;
	sub.f64 	%fd307, %fd251, %fd302;
	mul.f64 	%fd308, %fd307, %fd2;
	add.f64 	%fd309, %fd2, %fd2;
	sub.f64 	%fd310, %fd251, %fd309;
	mul.f64 	%fd311, %fd310, %fd303;
	fma.rn.f64 	%fd312, %fd308, %fd5, %fd311;
	mul.f64 	%fd313, %fd312, %fd301;
	cvt.rn.f32.f64 	%f186, %fd313;
	add.f32 	%f187, %f177, %f181;
	mul.f32 	%f188, %f187, %f186;
	fma.rn.f32 	%f189, %f185, %f173, %f188;
	fma.rn.f32 	%f190, %f198, %f189, %f1;
	mul.wide.s32 	%rd31, %r3, 4;
	add.s64 	%rd32, %rd30, %rd31;
	st.global.f32 	[%rd32], %f190;
	ret;

}


// ===== COMPILED SASS (sm_100) =====

	.target	sm_100

	.elftype	@"ET_EXEC"


//--------------------- .note.nv.tkinfo           --------------------------
	.section	.note.nv.tkinfo,"",@"SHT_NOTE"
	.sectionflags	@"SHF_NOTE_NV_TKINFO"
	.tkinfo
        /*0018*/ 	.word	0x00000002
        /*0030*/ 	.string	""
        /*0030*/ 	.string	"ptxas"
        /*0030*/ 	.string	"Cuda compilation tools, release 13.0, V13.0.88"
        /*0030*/ 	.string	"Build cuda_13.0.r13.0/compiler.36424714_0"
        /*0030*/ 	.string	"-arch sm_100 -m 64 "



//--------------------- .note.nv.cuinfo           --------------------------
	.section	.note.nv.cuinfo,"",@"SHT_NOTE"
	.sectionflags	@"SHF_NOTE_NV_CUINFO"
        /*0018*/ 	.short	0x0002
        /*001a*/ 	.short	0x0064
        /*001c*/ 	.short	0x0082
	.zero		2


//--------------------- .nv.info                  --------------------------
	.section	.nv.info,"",@"SHT_CUDA_INFO"
	.align	4


	//----- nvinfo : EIATTR_REGCOUNT
	.align		4
        /*0000*/ 	.byte	0x04, 0x2f
        /*0002*/ 	.short	(.L_1 - .L_0)
	.align		4
.L_0:
        /*0004*/ 	.word	index@(_Z6KernelPfS_iifffffffff)
        /*0008*/ 	.word	0x00000038


	//----- nvinfo : EIATTR_FRAME_SIZE
	.align		4
.L_1:
        /*000c*/ 	.byte	0x04, 0x11
        /*000e*/ 	.short	(.L_3 - .L_2)
	.align		4
.L_2:
        /*0010*/ 	.word	index@($__internal_1_$__cuda_sm3x_div_rn_noftz_f32_slowpath)
        /*0014*/ 	.word	0x00000000


	//----- nvinfo : EIATTR_FRAME_SIZE
	.align		4
.L_3:
        /*0018*/ 	.byte	0x04, 0x11
        /*001a*/ 	.short	(.L_5 - .L_4)
	.align		4
.L_4:
        /*001c*/ 	.word	index@($__internal_0_$__cuda_sm20_div_rn_f64_full)
        /*0020*/ 	.word	0x00000000


	//----- nvinfo : EIATTR_FRAME_SIZE
	.align		4
.L_5:
        /*0024*/ 	.byte	0x04, 0x11
        /*0026*/ 	.short	(.L_7 - .L_6)
	.align		4
.L_6:
        /*0028*/ 	.word	index@(_Z6KernelPfS_iifffffffff)
        /*002c*/ 	.word	0x00000000


	//----- nvinfo : EIATTR_MIN_STACK_SIZE
	.align		4
.L_7:
        /*0030*/ 	.byte	0x04, 0x12
        /*0032*/ 	.short	(.L_9 - .L_8)
	.align		4
.L_8:
        /*0034*/ 	.word	index@(_Z6KernelPfS_iifffffffff)
        /*0038*/ 	.word	0x00000000
.L_9:


//--------------------- .nv.compat                --------------------------
	.section	.nv.compat,"",@"SHT_CUDA_COMPAT_INFO"
	.align	4
        /*0000*/ 	.byte	0x02, 0x09, 0x00, 0x00, 0x02, 0x02, 0x01, 0x00, 0x02, 0x05, 0x05, 0x00, 0x03, 0x07, 0x01, 0x01
        /*0010*/ 	.byte	0x02, 0x03, 0x00, 0x00, 0x02, 0x06, 0x01, 0x00, 0x04, 0x0b, 0x08, 0x00, 0x01, 0x00, 0x00, 0x00
        /*0020*/ 	.byte	0x00, 0x00, 0x00, 0x00


//--------------------- .nv.info._Z6KernelPfS_iifffffffff --------------------------
	.section	.nv.info._Z6KernelPfS_iifffffffff,"",@"SHT_CUDA_INFO"
	.sectionflags	@""
	.align	4


	//----- nvinfo : EIATTR_CUDA_API_VERSION
	.align		4
        /*0000*/ 	.byte	0x04, 0x37
        /*0002*/ 	.short	(.L_11 - .L_10)
.L_10:
        /*0004*/ 	.word	0x00000082


	//----- nvinfo : EIATTR_KPARAM_INFO
	.align		4
.L_11:
        /*0008*/ 	.byte	0x04, 0x17
        /*000a*/ 	.short	(.L_13 - .L_12)
.L_12:
        /*000c*/ 	.word	0x00000000
        /*0010*/ 	.short	0x000c
        /*0012*/ 	.short	0x0038
        /*0014*/ 	.byte	0x00, 0xf0, 0x11, 0x00


	//----- nvinfo : EIATTR_KPARAM_INFO
	.align		4
.L_13:
        /*0018*/ 	.byte	0x04, 0x17
        /*001a*/ 	.short	(.L_15 - .L_14)
.L_14:
        /*001c*/ 	.word	0x00000000
        /*0020*/ 	.short	0x000b
        /*0022*/ 	.short	0x0034
        /*0024*/ 	.byte	0x00, 0xf0, 0x11, 0x00


	//----- nvinfo : EIATTR_KPARAM_INFO
	.align		4
.L_15:
        /*0028*/ 	.byte	0x04, 0x17
        /*002a*/ 	.short	(.L_17 - .L_16)
.L_16:
        /*002c*/ 	.word	0x00000000
        /*0030*/ 	.short	0x000a
        /*0032*/ 	.short	0x0030
        /*0034*/ 	.byte	0x00, 0xf0, 0x11, 0x00


	//----- nvinfo : EIATTR_KPARAM_INFO
	.align		4
.L_17:
        /*0038*/ 	.byte	0x04, 0x17
        /*003a*/ 	.short	(.L_19 - .L_18)
.L_18:
        /*003c*/ 	.word	0x00000000
        /*0040*/ 	.short	0x0009
        /*0042*/ 	.short	0x002c
        /*0044*/ 	.byte	0x00, 0xf0, 0x11, 0x00


	//----- nvinfo : EIATTR_KPARAM_INFO
	.align		4
.L_19:
        /*0048*/ 	.byte	0x04, 0x17
        /*004a*/ 	.short	(.L_21 - .L_20)
.L_20:
        /*004c*/ 	.word	0x00000000
        /*0050*/ 	.short	0x0008
        /*0052*/ 	.short	0x0028
        /*0054*/ 	.byte	0x00, 0xf0, 0x11, 0x00


	//----- nvinfo : EIATTR_KPARAM_INFO
	.align		4
.L_21:
        /*0058*/ 	.byte	0x04, 0x17
        /*005a*/ 	.short	(.L_23 - .L_22)
.L_22:
        /*005c*/ 	.word	0x00000000
        /*0060*/ 	.short	0x0007
        /*0062*/ 	.short	0x0024
        /*0064*/ 	.byte	0x00, 0xf0, 0x11, 0x00


	//----- nvinfo : EIATTR_KPARAM_INFO
	.align		4
.L_23:
        /*0068*/ 	.byte	0x04, 0x17
        /*006a*/ 	.short	(.L_25 - .L_24)
.L_24:
        /*006c*/ 	.word	0x00000000
        /*0070*/ 	.short	0x0006
        /*0072*/ 	.short	0x0020
        /*0074*/ 	.byte	0x00, 0xf0, 0x11, 0x00


	//----- nvinfo : EIATTR_KPARAM_INFO
	.align		4
.L_25:
        /*0078*/ 	.byte	0x04, 0x17
        /*007a*/ 	.short	(.L_27 - .L_26)
.L_26:
        /*007c*/ 	.word	0x00000000
        /*0080*/ 	.short	0x0005
        /*0082*/ 	.short	0x001c
        /*0084*/ 	.byte	0x00, 0xf0, 0x11, 0x00


	//----- nvinfo : EIATTR_KPARAM_INFO
	.align		4
.L_27:
        /*0088*/ 	.byte	0x04, 0x17
        /*008a*/ 	.short	(.L_29 - .L_28)
.L_28:
        /*008c*/ 	.word	0x00000000
        /*0090*/ 	.short	0x0004
        /*0092*/ 	.short	0x0018
        /*0094*/ 	.byte	0x00, 0xf0, 0x11, 0x00


	//----- nvinfo : EIATTR_KPARAM_INFO
	.align		4
.L_29:
        /*0098*/ 	.byte	0x04, 0x17
        /*009a*/ 	.short	(.L_31 - .L_30)
.L_30:
        /*009c*/ 	.word	0x00000000
        /*00a0*/ 	.short	0x0003
        /*00a2*/ 	.short	0x0014
        /*00a4*/ 	.byte	0x00, 0xf0, 0x11, 0x00


	//----- nvinfo : EIATTR_KPARAM_INFO
	.align		4
.L_31:
        /*00a8*/ 	.byte	0x04, 0x17
        /*00aa*/ 	.short	(.L_33 - .L_32)
.L_32:
        /*00ac*/ 	.word	0x00000000
        /*00b0*/ 	.short	0x0002
        /*00b2*/ 	.short	0x0010
        /*00b4*/ 	.byte	0x00, 0xf0, 0x11, 0x00


	//----- nvinfo : EIATTR_KPARAM_INFO
	.align		4
.L_33:
        /*00b8*/ 	.byte	0x04, 0x17
        /*00ba*/ 	.short	(.L_35 - .L_34)
.L_34:
        /*00bc*/ 	.word	0x00000000
        /*00c0*/ 	.short	0x0001
        /*00c2*/ 	.short	0x0008
        /*00c4*/ 	.byte	0x00, 0xf5, 0x21, 0x00


	//----- nvinfo : EIATTR_KPARAM_INFO
	.align		4
.L_35:
        /*00c8*/ 	.byte	0x04, 0x17
        /*00ca*/ 	.short	(.L_37 - .L_36)
.L_36:
        /*00cc*/ 	.word	0x00000000
        /*00d0*/ 	.short	0x0000
        /*00d2*/ 	.short	0x0000
        /*00d4*/ 	.byte	0x00, 0xf5, 0x21, 0x00


	//----- nvinfo : EIATTR_SPARSE_MMA_MASK
	.align		4
.L_37:
        /*00d8*/ 	.byte	0x03, 0x50
        /*00da*/ 	.short	0x0000


	//----- nvinfo : EIATTR_MAXREG_COUNT
	.align		4
        /*00dc*/ 	.byte	0x03, 0x1b
        /*00de*/ 	.short	0x00ff


	//----- nvinfo : EIATTR_MERCURY_ISA_VERSION
	.align		4
        /*00e0*/ 	.byte	0x03, 0x5f
        /*00e2*/ 	.short	0x0101


	//----- nvinfo : EIATTR_VRC_CTA_INIT_COUNT
	.align		4
        /*00e4*/ 	.byte	0x02, 0x4a
	.zero		1
	.zero		1


	//----- nvinfo : EIATTR_EXIT_INSTR_OFFSETS
	.align		4
        /*00e8*/ 	.byte	0x04, 0x1c
        /*00ea*/ 	.short	(.L_39 - .L_38)


	//   ....[0]....
.L_38:
        /*00ec*/ 	.word	0x00004a60


	//----- nvinfo : EIATTR_CRS_STACK_SIZE
	.align		4
.L_39:
        /*00f0*/ 	.byte	0x04, 0x1e
        /*00f2*/ 	.short	(.L_41 - .L_40)
.L_40:
        /*00f4*/ 	.word	0x00000000


	//----- nvinfo : EIATTR_CBANK_PARAM_SIZE
	.align		4
.L_41:
        /*00f8*/ 	.byte	0x03, 0x19
        /*00fa*/ 	.short	0x003c


	//----- nvinfo : EIATTR_PARAM_CBANK
	.align		4
        /*00fc*/ 	.byte	0x04, 0x0a
        /*00fe*/ 	.short	(.L_43 - .L_42)
	.align		4
.L_42:
        /*0100*/ 	.word	index@(.nv.constant0._Z6KernelPfS_iifffffffff)
        /*0104*/ 	.short	0x0380
        /*0106*/ 	.short	0x003c


	//----- nvinfo : EIATTR_SW_WAR
	.align		4
.L_43:
        /*0108*/ 	.byte	0x04, 0x36
        /*010a*/ 	.short	(.L_45 - .L_44)
.L_44:
        /*010c*/ 	.word	0x00000008
.L_45:


//--------------------- .nv.callgraph             --------------------------
	.section	.nv.callgraph,"",@"SHT_CUDA_CALLGRAPH"
	.align	4
	.sectionentsize	8
	.align		4
        /*0000*/ 	.word	0x00000000
	.align		4
        /*0004*/ 	.word	0xffffffff
	.align		4
        /*0008*/ 	.word	0x00000000
	.align		4
        /*000c*/ 	.word	0xfffffffe
	.align		4
        /*0010*/ 	.word	0x00000000
	.align		4
        /*0014*/ 	.word	0xfffffffd
	.align		4
        /*0018*/ 	.word	0x00000000
	.align		4
        /*001c*/ 	.word	0xfffffffc


//--------------------- .text._Z6KernelPfS_iifffffffff --------------------------
	.section	.text._Z6KernelPfS_iifffffffff,"ax",@progbits
	.align	128
        .global         _Z6KernelPfS_iifffffffff
        .type           _Z6KernelPfS_iifffffffff,@function
        .size           _Z6KernelPfS_iifffffffff,(.L_x_77 - _Z6KernelPfS_iifffffffff)
        .other          _Z6KernelPfS_iifffffffff,@"STO_CUDA_ENTRY STV_DEFAULT"
_Z6KernelPfS_iifffffffff:
.text._Z6KernelPfS_iifffffffff:
[----:B------:R-:W-:Y:S01]  /*0000*/  LDC R1, c[0x0][0x37c] ;  /* 0x0000df00ff017b82 */ /* 0x000fe20000000800 */
[----:B------:R-:W0:Y:S07]  /*0010*/  S2R R8, SR_CTAID.Y ;  /* 0x0000000000087919 */ /* 0x000e2e0000002600 */
[----:B------:R-:W1:Y:S01]  /*0020*/  LDC.64 R2, c[0x0][0x390] ;  /* 0x0000e400ff027b82 */ /* 0x000e620000000a00 */
[----:B------:R-:W0:Y:S01]  /*0030*/  LDCU UR4, c[0x0][0x364] ;  /* 0x00006c80ff0477ac */ /* 0x000e220008000800 */
[----:B------:R-:W0:Y:S01]  /*0040*/  S2R R7, SR_TID.Y ;  /* 0x0000000000077919 */ /* 0x000e220000002200 */
[----:B------:R-:W2:Y:S01]  /*0050*/  LDCU UR5, c[0x0][0x360] ;  /* 0x00006c00ff0577ac */ /* 0x000ea20008000800 */
[----:B------:R-:W2:Y:S04]  /*0060*/  S2R R13, SR_CTAID.X ;  /* 0x00000000000d7919 */ /* 0x000ea80000002500 */
[----:B------:R-:W3:Y:S01]  /*0070*/  LDC.64 R4, c[0x0][0x380] ;  /* 0x0000e000ff047b82 */ /* 0x000ee20000000a00 */
[----:B------:R-:W2:Y:S01]  /*0080*/  S2R R0, SR_TID.X ;  /* 0x0000000000007919 */ /* 0x000ea20000002100 */
[----:B-1----:R-:W-:-:S02]  /*0090*/  VIADD R9, R2, 0xffffffff ;  /* 0xffffffff02097836 */ /* 0x002fc40000000000 */
[----:B------:R-:W-:Y:S02]  /*00a0*/  VIADD R22, R3, 0xffffffff ;  /* 0xffffffff03167836 */ /* 0x000fe40000000000 */
[----:B0-----:R-:W-:-:S05]  /*00b0*/  IMAD R8, R8, UR4, R7 ;  /* 0x0000000408087c24 */ /* 0x001fca000f8e0207 */
[C---:B------:R-:W-:Y:S02]  /*00c0*/  ISETP.NE.AND P1, PT, R8.reuse, R9, PT ;  /* 0x000000090800720c */ /* 0x040fe40003f25270 */
[----:B------:R-:W-:Y:S01]  /*00d0*/  ISETP.NE.AND P0, PT, R8, RZ, PT ;  /* 0x000000ff0800720c */ /* 0x000fe20003f05270 */
[----:B--2---:R-:W-:Y:S01]  /*00e0*/  IMAD R13, R13, UR5, R0 ;  /* 0x000000050d0d7c24 */ /* 0x004fe2000f8e0200 */
[----:B------:R-:W0:Y:S01]  /*00f0*/  LDCU.64 UR4, c[0x0][0x358] ;  /* 0x00006b00ff0477ac */ /* 0x000e220008000a00 */
[C---:B------:R-:W-:Y:S01]  /*0100*/  IMAD R0, R2.reuse, R3, RZ ;  /* 0x0000000302007224 */ /* 0x040fe200078e02ff */
[----:B------:R-:W-:Y:S01]  /*0110*/  SEL R10, R2, RZ, !P1 ;  /* 0x000000ff020a7207 */ /* 0x000fe20004800000 */
[C---:B------:R-:W-:Y:S01]  /*0120*/  IMAD R53, R13.reuse, R2, R8 ;  /* 0x000000020d357224 */ /* 0x040fe200078e0208 */
[C---:B------:R-:W-:Y:S02]  /*0130*/  ISETP.NE.AND P3, PT, R13.reuse, RZ, PT ;  /* 0x000000ff0d00720c */ /* 0x040fe40003f65270 */
[----:B------:R-:W-:Y:S01]  /*0140*/  ISETP.NE.AND P2, PT, R13, R22, PT ;  /* 0x000000160d00720c */ /* 0x000fe20003f45270 */
[----:B---3--:R-:W-:Y:S01]  /*0150*/  IMAD.WIDE R6, R53, 0x4, R4 ;  /* 0x0000000435067825 */ /* 0x008fe200078e0204 */
[----:B------:R-:W-:-:S02]  /*0160*/  SEL R12, R0, RZ, !P3 ;  /* 0x000000ff000c7207 */ /* 0x000fc40005800000 */
[C---:B------:R-:W-:Y:S01]  /*0170*/  SEL R11, R2.reuse, RZ, !P0 ;  /* 0x000000ff020b7207 */ /* 0x040fe20004000000 */
[C---:B------:R-:W-:Y:S01]  /*0180*/  IMAD.IADD R15, R53.reuse, 0x1, -R10 ;  /* 0x00000001350f7824 */ /* 0x040fe200078e0a0a */
[----:B------:R-:W-:Y:S01]  /*0190*/  IADD3 R17, PT, PT, R53, -R2, R12 ;  /* 0x8000000235117210 */ /* 0x000fe20007ffe00c */
[----:B------:R-:W-:-:S04]  /*01a0*/  IMAD.WIDE R20, R2, 0x4, R6 ;  /* 0x0000000402147825 */ /* 0x000fc800078e0206 */
[----:B------:R-:W-:Y:S01]  /*01b0*/  IMAD.WIDE R10, R11, 0x4, R6 ;  /* 0x000000040b0a7825 */ /* 0x000fe200078e0206 */
[----:B0-----:R0:W5:Y:S03]  /*01c0*/  LDG.E R47, desc[UR4][R6.64] ;  /* 0x00000004062f7981 */ /* 0x001166000c1e1900 */
[--C-:B------:R-:W-:Y:S01]  /*01d0*/  IMAD.WIDE R14, R15, 0x4, R4.reuse ;  /* 0x000000040f0e7825 */ /* 0x100fe200078e0204 */
[----:B------:R0:W5:Y:S03]  /*01e0*/  LDG.E R51, desc[UR4][R10.64+-0x4] ;  /* 0xfffffc040a337981 */ /* 0x000166000c1e1900 */
[----:B------:R-:W-:Y:S01]  /*01f0*/  IMAD.WIDE R16, R17, 0x4, R4 ;  /* 0x0000000411107825 */ /* 0x000fe200078e0204 */
[----:B------:R0:W5:Y:S04]  /*0200*/  LDG.E R48, desc[UR4][R14.64+0x4] ;  /* 0x000004040e307981 */ /* 0x000168000c1e1900 */
[----:B------:R0:W5:Y:S04]  /*0210*/  LDG.E R49, desc[UR4][R16.64] ;  /* 0x0000000410317981 */ /* 0x000168000c1e1900 */
[----:B------:R0:W5:Y:S01]  /*0220*/  @P2 LDG.E R46, desc[UR4][R20.64] ;  /* 0x00000004142e2981 */ /* 0x000162000c1e1900 */
[----:B------:R-:W-:Y:S01]  /*0230*/  IADD3 R12, PT, PT, R53, R2, RZ ;  /* 0x00000002350c7210 */ /* 0x000fe20007ffe0ff */
[----:B------:R-:W-:Y:S04]  /*0240*/  BSSY.RECONVERGENT B0, `(.L_x_0) ;  /* 0x000000f000007945 */ /* 0x000fe80003800200 */
[----:B------:R-:W-:-:S04]  /*0250*/  IMAD.IADD R19, R12, 0x1, -R0 ;  /* 0x000000010c137824 */ /* 0x000fc800078e0a00 */
[----:B------:R-:W-:Y:S01]  /*0260*/  IMAD.WIDE R18, R19, 0x4, R4 ;  /* 0x0000000413127825 */ /* 0x000fe200078e0204 */
[----:B0-----:R-:W-:Y:S06]  /*0270*/  @P2 BRA `(.L_x_1) ;  /* 0x00000000000c2947 */ /* 0x001fec0003800000 */
[----:B-----5:R0:W5:Y:S01]  /*0280*/  LDG.E R46, desc[UR4][R18.64] ;  /* 0x00000004122e7981 */ /* 0x020162000c1e1900 */
[----:B------:R-:W-:Y:S01]  /*0290*/  IMAD.MOV.U32 R11, RZ, RZ, R9 ;  /* 0x000000ffff0b7224 */ /* 0x000fe200078e0009 */
[----:B------:R-:W-:Y:S06]  /*02a0*/  @!P0 BRA `(.L_x_2) ;  /* 0x0000000000208947 */ /* 0x000fec0003800000 */
.L_x_1:
[----:B------:R-:W-:-:S04]  /*02b0*/  ISETP.GE.AND P0, PT, R13, R22, PT ;  /* 0x000000160d00720c */ /* 0x000fc80003f06270 */
[----:B------:R-:W-:-:S13]  /*02c0*/  ISETP.NE.OR P0, PT, R8, RZ, P0 ;  /* 0x000000ff0800720c */ /* 0x000fda0000705670 */
[----:B------:R-:W-:Y:S01]  /*02d0*/  @!P0 IMAD.IADD R11, R9, 0x1, R12 ;  /* 0x00000001090b8824 */ /* 0x000fe200078e020c */
[----:B------:R-:W-:Y:S06]  /*02e0*/  @!P0 BRA `(.L_x_2) ;  /* 0x0000000000108947 */ /* 0x000fec0003800000 */
[----:B------:R-:W-:-:S04]  /*02f0*/  ISETP.NE.AND P0, PT, R13, R22, PT ;  /* 0x000000160d00720c */ /* 0x000fc80003f05270 */
[----:B------:R-:W-:-:S13]  /*0300*/  ISETP.EQ.OR P0, PT, R8, RZ, P0 ;  /* 0x000000ff0800720c */ /* 0x000fda0000702670 */
[-C--:B------:R-:W-:Y:S02]  /*0310*/  @!P0 IADD3 R11, PT, PT, -R0, R9.reuse, R53 ;  /* 0x00000009000b8210 */ /* 0x080fe40007ffe135 */
[----:B------:R-:W-:-:S07]  /*0320*/  @P0 IADD3 R11, PT, PT, R53, R9, RZ ;  /* 0x00000009350b0210 */ /* 0x000fce0007ffe0ff */
.L_x_2:
[----:B------:R-:W-:Y:S05]  /*0330*/  BSYNC.RECONVERGENT B0 ;  /* 0x0000000000007941 */ /* 0x000fea0003800200 */
.L_x_0:
[----:B------:R-:W-:Y:S01]  /*0340*/  ISETP.GE.AND P0, PT, R13, R22, PT ;  /* 0x000000160d00720c */ /* 0x000fe20003f06270 */
[----:B------:R-:W-:-:S03]  /*0350*/  IMAD.WIDE R10, R11, 0x4, R4 ;  /* 0x000000040b0a7825 */ /* 0x000fc600078e0204 */
[----:B------:R-:W-:Y:S02]  /*0360*/  ISETP.NE.OR P0, PT, R8, R9, P0 ;  /* 0x000000090800720c */ /* 0x000fe40000705670 */
[----:B------:R1:W5:Y:S11]  /*0370*/  LDG.E R45, desc[UR4][R10.64] ;  /* 0x000000040a2d7981 */ /* 0x000376000c1e1900 */
[----:B------:R1:W5:Y:S01]  /*0380*/  @!P0 LDG.E R44, desc[UR4][R6.64+0x4] ;  /* 0x00000404062c8981 */ /* 0x000362000c1e1900 */
[----:B------:R-:W-:Y:S04]  /*0390*/  BSSY.RECONVERGENT B0, `(.L_x_3) ;  /* 0x000000b000007945 */ /* 0x000fe80003800200 */
[----:B------:R-:W-:Y:S05]  /*03a0*/  @!P0 BRA `(.L_x_4) ;  /* 0x0000000000248947 */ /* 0x000fea0003800000 */
[----:B------:R-:W-:-:S04]  /*03b0*/  ISETP.NE.AND P0, PT, R13, R22, PT ;  /* 0x000000160d00720c */ /* 0x000fc80003f05270 */
[----:B------:R-:W-:-:S13]  /*03c0*/  ISETP.GE.OR P3, PT, R8, R9, P0 ;  /* 0x000000090800720c */ /* 0x000fda0000766670 */
[----:B------:R-:W-:Y:S05]  /*03d0*/  @P3 BRA `(.L_x_5) ;  /* 0x0000000000083947 */ /* 0x000fea0003800000 */
[----:B-----5:R3:W5:Y:S01]  /*03e0*/  LDG.E R44, desc[UR4][R18.64+0x4] ;  /* 0x00000404122c7981 */ /* 0x020762000c1e1900 */
[----:B------:R-:W-:Y:S05]  /*03f0*/  BRA `(.L_x_4) ;  /* 0x0000000000107947 */ /* 0x000fea0003800000 */
.L_x_5:
[----:B------:R-:W-:-:S13]  /*0400*/  ISETP.NE.OR P0, PT, R8, R9, P0 ;  /* 0x000000090800720c */ /* 0x000fda0000705670 */
[----:B-1----:R-:W1:Y:S02]  /*0410*/  @!P0 LDC.64 R10, c[0x0][0x380] ;  /* 0x0000e000ff0a8b82 */ /* 0x002e640000000a00 */
[----:B-1---5:R2:W5:Y:S04]  /*0420*/  @!P0 LDG.E R44, desc[UR4][R10.64] ;  /* 0x000000040a2c8981 */ /* 0x022568000c1e1900 */
[----:B------:R2:W5:Y:S02]  /*0430*/  @P0 LDG.E R44, desc[UR4][R20.64+0x4] ;  /* 0x00000404142c0981 */ /* 0x000564000c1e1900 */
.L_x_4:
[----:B------:R-:W-:Y:S05]  /*0440*/  BSYNC.RECONVERGENT B0 ;  /* 0x0000000000007941 */ /* 0x000fea0003800200 */
.L_x_3:
[----:B------:R-:W-:Y:S01]  /*0450*/  ISETP.GE.AND P0, PT, R13, 0x1, PT ;  /* 0x000000010d00780c */ /* 0x000fe20003f06270 */
[----:B------:R-:W-:Y:S03]  /*0460*/  BSSY.RECONVERGENT B0, `(.L_x_6) ;  /* 0x000001e000007945 */ /* 0x000fe60003800200 */
[----:B------:R-:W-:-:S13]  /*0470*/  ISETP.NE.OR P0, PT, R8, RZ, !P0 ;  /* 0x000000ff0800720c */ /* 0x000fda0004705670 */
[----:B------:R-:W-:Y:S05]  /*0480*/  @P0 BRA `(.L_x_7) ;  /* 0x0000000000080947 */ /* 0x000fea0003800000 */
[----:B------:R4:W5:Y:S01]  /*0490*/  LDG.E R43, desc[UR4][R6.64+-0x4] ;  /* 0xfffffc04062b7981 */ /* 0x000962000c1e1900 */
[----:B------:R-:W-:Y:S05]  /*04a0*/  BRA `(.L_x_8) ;  /* 0x0000000000387947 */ /* 0x000fea0003800000 */
.L_x_7:
[----:B------:R-:W-:Y:S02]  /*04b0*/  ISETP.NE.AND P0, PT, R13, RZ, PT ;  /* 0x000000ff0d00720c */ /* 0x000fe40003f05270 */
[----:B-1----:R-:W-:Y:S02]  /*04c0*/  LOP3.LUT R7, RZ, R2, RZ, 0x33, !PT ;  /* 0x00000002ff077212 */ /* 0x002fe400078e33ff */
[----:B------:R-:W-:-:S13]  /*04d0*/  ISETP.EQ.OR P0, PT, R8, RZ, P0 ;  /* 0x000000ff0800720c */ /* 0x000fda0000702670 */
[----:B------:R-:W-:Y:S01]  /*04e0*/  @P0 LOP3.LUT P3, RZ, R8, R13, RZ, 0xfc, !PT ;  /* 0x0000000d08ff0212 */ /* 0x000fe2000786fcff */
[----:B------:R-:W-:-:S03]  /*04f0*/  @!P0 IMAD.IADD R6, R53, 0x1, R0 ;  /* 0x0000000135068824 */ /* 0x000fc600078e0200 */
[----:B------:R-:W-:Y:S02]  /*0500*/  @P0 SEL R6, R0, R53, !P3 ;  /* 0x0000003500060207 */ /* 0x000fe40005800000 */
[----:B------:R-:W-:-:S05]  /*0510*/  @P0 SEL R7, R7, 0xffffffff, P3 ;  /* 0xffffffff07070807 */ /* 0x000fca0001800000 */
[----:B------:R-:W-:-:S04]  /*0520*/  IMAD.IADD R7, R7, 0x1, R6 ;  /* 0x0000000107077824 */ /* 0x000fc800078e0206 */
[----:B------:R-:W-:-:S05]  /*0530*/  IMAD.WIDE R6, R7, 0x4, R4 ;  /* 0x0000000407067825 */ /* 0x000fca00078e0204 */
[----:B------:R1:W5:Y:S01]  /*0540*/  LDG.E R43, desc[UR4][R6.64] ;  /* 0x00000004062b7981 */ /* 0x000362000c1e1900 */
[----:B------:R-:W-:-:S04]  /*0550*/  ISETP.NE.AND P0, PT, R8, R9, PT ;  /* 0x000000090800720c */ /* 0x000fc80003f05270 */
[----:B------:R-:W-:-:S13]  /*0560*/  ISETP.NE.OR P0, PT, R13, RZ, P0 ;  /* 0x000000ff0d00720c */ /* 0x000fda0000705670 */
[----:B--2---:R-:W-:Y:S01]  /*0570*/  @!P0 IMAD.IADD R11, R0, 0x1, -R2 ;  /* 0x00000001000b8824 */ /* 0x004fe200078e0a02 */
[----:B-1----:R-:W-:Y:S06]  /*0580*/  @!P0 BRA `(.L_x_9) ;  /* 0x00000000002c8947 */ /* 0x002fec0003800000 */
.L_x_8:
[----:B------:R-:W-:-:S04]  /*0590*/  ISETP.NE.AND P0, PT, R8, R9, PT ;  /* 0x000000090800720c */ /* 0x000fc80003f05270 */
[----:B------:R-:W-:-:S13]  /*05a0*/  ISETP.LT.OR P0, PT, R13, 0x1, P0 ;  /* 0x000000010d00780c */ /* 0x000fda0000701670 */
[----:B-1--4-:R-:W-:-:S05]  /*05b0*/  @!P0 IADD3 R6, PT, PT, -R2, RZ, RZ ;  /* 0x000000ff02068210 */ /* 0x012fca0007ffe1ff */
[----:B------:R-:W-:-:S04]  /*05c0*/  @!P0 IMAD R6, R6, 0x2, R53 ;  /* 0x0000000206068824 */ /* 0x000fc800078e0235 */
[----:B--2---:R-:W-:Y:S01]  /*05d0*/  @!P0 VIADD R11, R6, 0x1 ;  /* 0x00000001060b8836 */ /* 0x004fe20000000000 */
[----:B------:R-:W-:Y:S06]  /*05e0*/  @!P0 BRA `(.L_x_9) ;  /* 0x0000000000148947 */ /* 0x000fec0003800000 */
[----:B------:R-:W-:-:S04]  /*05f0*/  ISETP.GE.AND P0, PT, R8, R9, PT ;  /* 0x000000090800720c */ /* 0x000fc80003f06270 */
[----:B------:R-:W-:-:S13]  /*0600*/  ISETP.NE.OR P0, PT, R13, RZ, P0 ;  /* 0x000000ff0d00720c */ /* 0x000fda0000705670 */
[----:B------:R-:W-:-:S05]  /*0610*/  @!P0 IADD3 R11, PT, PT, R53, -R2, R0 ;  /* 0x80000002350b8210 */ /* 0x000fca0007ffe000 */
[----:B------:R-:W-:Y:S01]  /*0620*/  @!P0 VIADD R11, R11, 0x1 ;  /* 0x000000010b0b8836 */ /* 0x000fe20000000000 */
[----:B------:R-:W-:-:S07]  /*0630*/  @P0 IADD3 R11, PT, PT, R53, 0x1, -R2 ;  /* 0x00000001350b0810 */ /* 0x000fce0007ffe802 */
.L_x_9:
[----:B------:R-:W-:Y:S05]  /*0640*/  BSYNC.RECONVERGENT B0 ;  /* 0x0000000000007941 */ /* 0x000fea0003800200 */
.L_x_6:
[----:B------:R-:W-:-:S05]  /*0650*/  IMAD.WIDE R6, R11, 0x4, R4 ;  /* 0x000000040b067825 */ /* 0x000fca00078e0204 */
[----:B------:R1:W5:Y:S01]  /*0660*/  LDG.E R42, desc[UR4][R6.64] ;  /* 0x00000004062a7981 */ /* 0x000362000c1e1900 */
[----:B------:R-:W-:Y:S01]  /*0670*/  ISETP.NE.AND P0, PT, R8, 0x1, PT ;  /* 0x000000010800780c */ /* 0x000fe20003f05270 */
[----:B------:R-:W-:-:S12]  /*0680*/  BSSY.RECONVERGENT B0, `(.L_x_10) ;  /* 0x0000008000007945 */ /* 0x000fd80003800200 */
[----:B-1----:R-:W-:Y:S05]  /*0690*/  @!P0 BRA `(.L_x_11) ;  /* 0x0000000000148947 */ /* 0x002fea0003800000 */
[----:B------:R-:W-:Y:S02]  /*06a0*/  ISETP.NE.AND P0, PT, R8, RZ, PT ;  /* 0x000000ff0800720c */ /* 0x000fe40003f05270 */
[----:B------:R-:W-:-:S11]  /*06b0*/  MOV R7, R53 ;  /* 0x0000003500077202 */ /* 0x000fd60000000f00 */
[----:B------:R-:W-:Y:S05]  /*06c0*/  @P0 BRA `(.L_x_12) ;  /* 0x00000000000c0947 */ /* 0x000fea0003800000 */
[----:B------:R-:W-:Y:S01]  /*06d0*/  IMAD.MOV.U32 R7, RZ, RZ, R12 ;  /* 0x000000ffff077224 */ /* 0x000fe200078e000c */
[----:B------:R-:W-:Y:S06]  /*06e0*/  BRA `(.L_x_12) ;  /* 0x0000000000047947 */ /* 0x000fec0003800000 */
.L_x_11:
[----:B------:R-:W-:-:S07]  /*06f0*/  IMAD.MOV.U32 R7, RZ, RZ, R12 ;  /* 0x000000ffff077224 */ /* 0x000fce00078e000c */
.L_x_12:
[----:B------:R-:W-:Y:S05]  /*0700*/  BSYNC.RECONVERGENT B0 ;  /* 0x0000000000007941 */ /* 0x000fea0003800200 */
.L_x_10:
[----:B------:R-:W-:Y:S01]  /*0710*/  VIADD R6, R3, 0xfffffffe ;  /* 0xfffffffe03067836 */ /* 0x000fe20000000000 */
[----:B------:R-:W-:-:S04]  /*0720*/  IADD3 R3, PT, PT, R2, -0x2, RZ ;  /* 0xfffffffe02037810 */ /* 0x000fc80007ffe0ff */
[----:B------:R-:W-:Y:S02]  /*0730*/  ISETP.NE.AND P3, PT, R13, R6, PT ;  /* 0x000000060d00720c */ /* 0x000fe40003f65270 */
[----:B------:R-:W-:Y:S02]  /*0740*/  ISETP.NE.AND P0, PT, R8, R3, PT ;  /* 0x000000030800720c */ /* 0x000fe40003f05270 */
[----:B------:R-:W-:Y:S02]  /*0750*/  SEL R9, R0, RZ, !P3 ;  /* 0x000000ff00097207 */ /* 0x000fe40005800000 */
[----:B------:R-:W-:Y:S02]  /*0760*/  SEL R3, R2, RZ, !P0 ;  /* 0x000000ff02037207 */ /* 0x000fe40004000000 */
[----:B------:R-:W-:Y:S02]  /*0770*/  SEL R8, R0, R9, !P2 ;  /* 0x0000000900087207 */ /* 0x000fe40005000000 */
[----:B------:R-:W-:-:S03]  /*0780*/  SEL R6, R3, R2, P1 ;  /* 0x0000000203067207 */ /* 0x000fc60000800000 */
[C---:B------:R-:W-:Y:S02]  /*0790*/  IMAD.IADD R3, R53.reuse, 0x1, -R8 ;  /* 0x0000000135037824 */ /* 0x040fe400078e0a08 */
[----:B------:R-:W-:Y:S02]  /*07a0*/  IMAD.IADD R15, R53, 0x1, -R6 ;  /* 0x00000001350f7824 */ /* 0x000fe400078e0a06 */
[----:B------:R-:W-:Y:S02]  /*07b0*/  IMAD R3, R2, 0x2, R3 ;  /* 0x0000000202037824 */ /* 0x000fe400078e0203 */
[----:B------:R-:W-:-:S04]  /*07c0*/  IMAD.WIDE R6, R7, 0x4, R4 ;  /* 0x0000000407067825 */ /* 0x000fc800078e0204 */
[--C-:B------:R-:W-:Y:S01]  /*07d0*/  IMAD.WIDE R8, R3, 0x4, R4.reuse ;  /* 0x0000000403087825 */ /* 0x100fe200078e0204 */
[----:B------:R1:W5:Y:S03]  /*07e0*/  LDG.E R11, desc[UR4][R6.64+-0x8] ;  /* 0xfffff804060b7981 */ /* 0x000366000c1e1900 */
[----:B------:R-:W-:Y:S02]  /*07f0*/  IMAD.WIDE R14, R15, 0x4, R4 ;  /* 0x000000040f0e7825 */ /* 0x000fe400078e0204 */
[----:B------:R1:W5:Y:S04]  /*0800*/  LDG.E R9, desc[UR4][R8.64] ;  /* 0x0000000408097981 */ /* 0x000368000c1e1900 */
[----:B------:R1:W5:Y:S01]  /*0810*/  LDG.E R10, desc[UR4][R14.64+0x8] ;  /* 0x000008040e0a7981 */ /* 0x000362000c1e1900 */
[----:B------:R-:W-:Y:S01]  /*0820*/  ISETP.NE.AND P0, PT, R13, 0x1, PT ;  /* 0x000000010d00780c */ /* 0x000fe20003f05270 */
[----:B------:R-:W-:-:S12]  /*0830*/  BSSY.RECONVERGENT B0, `(.L_x_13) ;  /* 0x0000008000007945 */ /* 0x000fd80003800200 */
[----:B-1----:R-:W-:Y:S05]  /*0840*/  @!P0 BRA `(.L_x_14) ;  /* 0x0000000000148947 */ /* 0x002fea0003800000 */
[----:B------:R-:W-:Y:S02]  /*0850*/  ISETP.NE.AND P0, PT, R13, RZ, PT ;  /* 0x000000ff0d00720c */ /* 0x000fe40003f05270 */
[----:B------:R-:W-:-:S11]  /*0860*/  MOV R3, R53 ;  /* 0x0000003500037202 */ /* 0x000fd60000000f00 */
[----:B------:R-:W-:Y:S05]  /*0870*/  @P0 BRA `(.L_x_15) ;  /* 0x00000000000c0947 */ /* 0x000fea0003800000 */
[----:B------:R-:W-:Y:S01]  /*0880*/  IMAD.IADD R3, R53, 0x1, R0 ;  /* 0x0000000135037824 */ /* 0x000fe200078e0200 */
[----:B------:R-:W-:Y:S06]  /*0890*/  BRA `(.L_x_15) ;  /* 0x0000000000047947 */ /* 0x000fec0003800000 */
.L_x_14:
[----:B------:R-:W-:-:S07]  /*08a0*/  IMAD.IADD R3, R53, 0x1, R0 ;  /* 0x0000000135037824 */ /* 0x000fce00078e0200 */
.L_x_15:
[----:B------:R-:W-:Y:S05]  /*08b0*/  BSYNC.RECONVERGENT B0 ;  /* 0x0000000000007941 */ /* 0x000fea0003800200 */
.L_x_13:
[----:B-----5:R-:W1:Y:S01]  /*08c0*/  F2F.F64.F32 R14, R47 ;  /* 0x0000002f000e7310 */ /* 0x020e620000201800 */
[----:B------:R-:W-:Y:S01]  /*08d0*/  IMAD.MOV R2, RZ, RZ, -R2 ;  /* 0x000000ffff027224 */ /* 0x000fe200078e0a02 */
[----:B------:R-:W2:Y:S01]  /*08e0*/  LDC.64 R32, c[0x0][0x398] ;  /* 0x0000e600ff207b82 */ /* 0x000ea20000000a00 */
[----:B------:R-:W4:Y:S03]  /*08f0*/  LDCU UR6, c[0x0][0x3a0] ;  /* 0x00007400ff0677ac */ /* 0x000f260008000800 */
[----:B------:R-:W-:-:S05]  /*0900*/  LEA R7, R2, R3, 0x1 ;  /* 0x0000000302077211 */ /* 0x000fca00078e08ff */
[----:B------:R-:W-:Y:S01]  /*0910*/  IMAD.WIDE R6, R7, 0x4, R4 ;  /* 0x0000000407067825 */ /* 0x000fe200078e0204 */
[----:B-1----:R-:W-:-:S04]  /*0920*/  DADD R12, -R14, 1 ;  /* 0x3ff000000e0c7429 */ /* 0x002fc80000000100 */
[----:B------:R1:W5:Y:S01]  /*0930*/  LDG.E R8, desc[UR4][R6.64] ;  /* 0x0000000406087981 */ /* 0x000362000c1e1900 */
[----:B------:R-:W-:Y:S01]  /*0940*/  DADD R34, R14, R14 ;  /* 0x000000000e227229 */ /* 0x000fe2000000000e */
[----:B------:R-:W-:Y:S01]  /*0950*/  BSSY.RECONVERGENT B0, `(.L_x_16) ;  /* 0x0000058000007945 */ /* 0x000fe20003800200 */
[----:B------:R-:W-:Y:S01]  /*0960*/  IMAD.MOV.U32 R17, RZ, RZ, -0x3ff ;  /* 0xfffffc01ff117424 */ /* 0x000fe200078e00ff */
[----:B----4-:R-:W4:Y:S02]  /*0970*/  F2F.F64.F32 R2, UR6 ;  /* 0x0000000600027d10 */ /* 0x010f240008201800 */
[----:B------:R-:W-:Y:S01]  /*0980*/  ISETP.GT.AND P0, PT, R13, 0xfffff, PT ;  /* 0x000fffff0d00780c */ /* 0x000fe20003f04270 */
[----:B------:R-:W-:Y:S02]  /*0990*/  IMAD.MOV.U32 R4, RZ, RZ, R12 ;  /* 0x000000ffff047224 */ /* 0x000fe400078e000c */
[----:B--2---:R-:W-:Y:S01]  /*09a0*/  FMUL R32, R32, R33 ;  /* 0x0000002120207220 */ /* 0x004fe20000400000 */
[--C-:B------:R-:W-:Y:S01]  /*09b0*/  IMAD.MOV.U32 R5, RZ, RZ, R13.reuse ;  /* 0x000000ffff057224 */ /* 0x100fe200078e000d */
[----:B------:R-:W-:Y:S01]  /*09c0*/  DADD R34, -R34, 1 ;  /* 0x3ff0000022227429 */ /* 0x000fe20000000100 */
[----:B------:R-:W-:-:S02]  /*09d0*/  IMAD.MOV.U32 R0, RZ, RZ, R13 ;  /* 0x000000ffff007224 */ /* 0x000fc400078e000d */
[----:B------:R-:W-:Y:S01]  /*09e0*/  IMAD.MOV.U32 R22, RZ, RZ, R12 ;  /* 0x000000ffff167224 */ /* 0x000fe200078e000c */
[----:B------:R-:W2:Y:S04]  /*09f0*/  F2F.F64.F32 R32, R32 ;  /* 0x0000002000207310 */ /* 0x000ea80000201800 */
[----:B------:R-:W-:Y:S01]  /*0a00*/  @!P0 DMUL R4, R12, 1.80143985094819840000e+16 ;  /* 0x435000000c048828 */ /* 0x000fe20000000000 */
[----:B------:R-:W-:-:S09]  /*0a10*/  @!P0 MOV R17, 0xfffffbcb ;  /* 0xfffffbcb00118802 */ /* 0x000fd20000000f00 */
[----:B------:R-:W-:Y:S01]  /*0a20*/  @!P0 MOV R0, R5 ;  /* 0x0000000500008202 */ /* 0x000fe20000000f00 */
[----:B------:R-:W-:-:S04]  /*0a30*/  @!P0 IMAD.MOV.U32 R22, RZ, RZ, R4 ;  /* 0x000000ffff168224 */ /* 0x000fc800078e0004 */
[----:B-1----:R-:W-:-:S05]  /*0a40*/  VIADD R6, R0, 0xffffffff ;  /* 0xffffffff00067836 */ /* 0x002fca0000000000 */
[----:B------:R-:W-:-:S13]  /*0a50*/  ISETP.GT.U32.AND P1, PT, R6, 0x7feffffe, PT ;  /* 0x7feffffe0600780c */ /* 0x000fda0003f24070 */
[----:B--2-4-:R-:W-:Y:S05]  /*0a60*/  @P1 BRA `(.L_x_17) ;  /* 0x0000000400001947 */ /* 0x014fea0003800000 */
[----:B------:R-:W-:Y:S01]  /*0a70*/  LOP3.LUT R4, R0, 0xfffff, RZ, 0xc0, !PT ;  /* 0x000fffff00047812 */ /* 0x000fe200078ec0ff */
[----:B------:R-:W-:Y:S01]  /*0a80*/  IMAD.MOV.U32 R20, RZ, RZ, -0x748574fc ;  /* 0x8b7a8b04ff147424 */ /* 0x000fe200078e00ff */
[----:B------:R-:W-:Y:S01]  /*0a90*/  UMOV UR6, 0x3ae80f1e ;  /* 0x3ae80f1e00067882 */ /* 0x000fe20000000000 */
[----:B------:R-:W-:Y:S01]  /*0aa0*/  IMAD.MOV.U32 R21, RZ, RZ, 0x3ed0ee25 ;  /* 0x3ed0ee25ff157424 */ /* 0x000fe200078e00ff */
[----:B------:R-:W-:Y:S01]  /*0ab0*/  LOP3.LUT R23, R4, 0x3ff00000, RZ, 0xfc, !PT ;  /* 0x3ff0000004177812 */ /* 0x000fe200078efcff */
[----:B------:R-:W-:Y:S01]  /*0ac0*/  UMOV UR7, 0x3eb1380b ;  /* 0x3eb1380b00077882 */ /* 0x000fe20000000000 */
[----:B------:R-:W-:Y:S01]  /*0ad0*/  MOV R4, RZ ;  /* 0x000000ff00047202 */ /* 0x000fe20000000f00 */
[----:B------:R-:W-:Y:S01]  /*0ae0*/  UMOV UR8, 0x80000000 ;  /* 0x8000000000087882 */ /* 0x000fe20000000000 */
[----:B------:R-:W-:Y:S01]  /*0af0*/  ISETP.GE.U32.AND P0, PT, R23, 0x3ff6a09f, PT ;  /* 0x3ff6a09f1700780c */ /* 0x000fe20003f06070 */
[----:B------:R-:W-:Y:S01]  /*0b00*/  UMOV UR9, 0x43300000 ;  /* 0x4330000000097882 */ /* 0x000fe20000000000 */
[----:B------:R-:W-:-:S11]  /*0b10*/  LEA.HI R17, R0, R17, RZ, 0xc ;  /* 0x0000001100117211 */ /* 0x000fd600078f60ff */
[----:B------:R-:W-:Y:S02]  /*0b20*/  @P0 VIADD R5, R23, 0xfff00000 ;  /* 0xfff0000017050836 */ /* 0x000fe40000000000 */
[----:B------:R-:W-:Y:S02]  /*0b30*/  @P0 VIADD R17, R17, 0x1 ;  /* 0x0000000111110836 */ /* 0x000fe40000000000 */
[----:B------:R-:W-:-:S03]  /*0b40*/  @P0 IMAD.MOV.U32 R23, RZ, RZ, R5 ;  /* 0x000000ffff170224 */ /* 0x000fc600078e0005 */
[----:B------:R-:W-:Y:S02]  /*0b50*/  LOP3.LUT R16, R17, 0x80000000, RZ, 0x3c, !PT ;  /* 0x8000000011107812 */ /* 0x000fe400078e3cff */
[----:B------:R-:W-:Y:S01]  /*0b60*/  MOV R17, 0x43300000 ;  /* 0x4330000000117802 */ /* 0x000fe20000000f00 */
[C---:B0--3--:R-:W-:Y:S02]  /*0b70*/  DADD R18, R22.reuse, 1 ;  /* 0x3ff0000016127429 */ /* 0x049fe40000000000 */
[----:B------:R-:W-:-:S03]  /*0b80*/  DADD R22, R22, -1 ;  /* 0xbff0000016167429 */ /* 0x000fc60000000000 */
[----:B------:R-:W-:Y:S01]  /*0b90*/  DADD R16, R16, -UR8 ;  /* 0x8000000810107e29 */ /* 0x000fe20008000000 */
[----:B------:R-:W0:Y:S01]  /*0ba0*/  MUFU.RCP64H R5, R19 ;  /* 0x0000001300057308 */ /* 0x000e220000001800 */
[----:B------:R-:W-:Y:S01]  /*0bb0*/  UMOV UR8, 0xfefa39ef ;  /* 0xfefa39ef00087882 */ /* 0x000fe20000000000 */
[----:B------:R-:W-:Y:S01]  /*0bc0*/  UMOV UR9, 0x3fe62e42 ;  /* 0x3fe62e4200097882 */ /* 0x000fe20000000000 */
[----:B0-----:R-:W-:-:S08]  /*0bd0*/  DFMA R6, -R18, R4, 1 ;  /* 0x3ff000001206742b */ /* 0x001fd00000000104 */
[----:B------:R-:W-:-:S08]  /*0be0*/  DFMA R6, R6, R6, R6 ;  /* 0x000000060606722b */ /* 0x000fd00000000006 */
[----:B------:R-:W-:-:S08]  /*0bf0*/  DFMA R4, R4, R6, R4 ;  /* 0x000000060404722b */ /* 0x000fd00000000004 */
[----:B------:R-:W-:-:S08]  /*0c00*/  DMUL R6, R22, R4 ;  /* 0x0000000416067228 */ /* 0x000fd00000000000 */
[----:B------:R-:W-:-:S08]  /*0c10*/  DFMA R6, R22, R4, R6 ;  /* 0x000000041606722b */ /* 0x000fd00000000006 */
[----:B------:R-:W-:-:S08]  /*0c20*/  DMUL R14, R6, R6 ;  /* 0x00000006060e7228 */ /* 0x000fd00000000000 */
[----:B------:R-:W-:Y:S01]  /*0c30*/  DFMA R18, R14, UR6, R20 ;  /* 0x000000060e127c2b */ /* 0x000fe20008000014 */
[----:B------:R-:W-:Y:S01]  /*0c40*/  UMOV UR6, 0x9f02676f ;  /* 0x9f02676f00067882 */ /* 0x000fe20000000000 */
[----:B------:R-:W-:Y:S01]  /*0c50*/  UMOV UR7, 0x3ef3b266 ;  /* 0x3ef3b26600077882 */ /* 0x000fe20000000000 */
[----:B------:R-:W-:-:S05]  /*0c60*/  DADD R20, R22, -R6 ;  /* 0x0000000016147229 */ /* 0x000fca0000000806 */
[----:B------:R-:W-:Y:S01]  /*0c70*/  DFMA R18, R14, R18, UR6 ;  /* 0x000000060e127e2b */ /* 0x000fe20008000012 */
[----:B------:R-:W-:Y:S01]  /*0c80*/  UMOV UR6, 0xa9ab0956 ;  /* 0xa9ab095600067882 */ /* 0x000fe20000000000 */
[----:B------:R-:W-:Y:S01]  /*0c90*/  UMOV UR7, 0x3f1745cb ;  /* 0x3f1745cb00077882 */ /* 0x000fe20000000000 */
[----:B------:R-:W-:-:S05]  /*0ca0*/  DADD R20, R20, R20 ;  /* 0x0000000014147229 */ /* 0x000fca0000000014 */
[----:B------:R-:W-:Y:S01]  /*0cb0*/  DFMA R18, R14, R18, UR6 ;  /* 0x000000060e127e2b */ /* 0x000fe20008000012 */
[----:B------:R-:W-:Y:S01]  /*0cc0*/  UMOV UR6, 0x2d1b5154 ;  /* 0x2d1b515400067882 */ /* 0x000fe20000000000 */
[----:B------:R-:W-:Y:S01]  /*0cd0*/  UMOV UR7, 0x3f3c71c7 ;  /* 0x3f3c71c700077882 */ /* 0x000fe20000000000 */
[----:B------:R-:W-:Y:S02]  /*0ce0*/  DFMA R22, R22, -R6, R20 ;  /* 0x800000061616722b */ /* 0x000fe40000000014 */
[----:B------:R-:W-:-:S03]  /*0cf0*/  DFMA R20, R16, UR8, R6 ;  /* 0x0000000810147c2b */ /* 0x000fc60008000006 */
[----:B------:R-:W-:Y:S01]  /*0d00*/  DFMA R18, R14, R18, UR6 ;  /* 0x000000060e127e2b */ /* 0x000fe20008000012 */
[----:B------:R-:W-:Y:S01]  /*0d10*/  UMOV UR6, 0x923be72d ;  /* 0x923be72d00067882 */ /* 0x000fe20000000000 */
[----:B------:R-:W-:Y:S01]  /*0d20*/  UMOV UR7, 0x3f624924 ;  /* 0x3f62492400077882 */ /* 0x000fe20000000000 */
[----:B------:R-:W-:-:S05]  /*0d30*/  DMUL R22, R4, R22 ;  /* 0x0000001604167228 */ /* 0x000fca0000000000 */
[----:B------:R-:W-:Y:S01]  /*0d40*/  DFMA R18, R14, R18, UR6 ;  /* 0x000000060e127e2b */ /* 0x000fe20008000012 */
[----:B------:R-:W-:Y:S01]  /*0d50*/  UMOV UR6, 0x9999a3c4 ;  /* 0x9999a3c400067882 */ /* 0x000fe20000000000 */
[----:B------:R-:W-:-:S06]  /*0d60*/  UMOV UR7, 0x3f899999 ;  /* 0x3f89999900077882 */ /* 0x000fcc0000000000 */
[----:B------:R-:W-:Y:S01]  /*0d70*/  DFMA R18, R14, R18, UR6 ;  /* 0x000000060e127e2b */ /* 0x000fe20008000012 */
[----:B------:R-:W-:Y:S01]  /*0d80*/  UMOV UR6, 0x55555554 ;  /* 0x5555555400067882 */ /* 0x000fe20000000000 */
[----:B------:R-:W-:-:S06]  /*0d90*/  UMOV UR7, 0x3fb55555 ;  /* 0x3fb5555500077882 */ /* 0x000fcc0000000000 */
[----:B------:R-:W-:Y:S01]  /*0da0*/  DFMA R24, R14, R18, UR6 ;  /* 0x000000060e187e2b */ /* 0x000fe20008000012 */
[----:B------:R-:W-:Y:S01]  /*0db0*/  UMOV UR6, 0xfefa39ef ;  /* 0xfefa39ef00067882 */ /* 0x000fe20000000000 */
[----:B------:R-:W-:Y:S02]  /*0dc0*/  UMOV UR7, 0x3fe62e42 ;  /* 0x3fe62e4200077882 */ /* 0x000fe40000000000 */
[----:B------:R-:W-:Y:S01]  /*0dd0*/  DFMA R18, R16, -UR6, R20 ;  /* 0x8000000610127c2b */ /* 0x000fe20008000014 */
[----:B------:R-:W-:Y:S01]  /*0de0*/  UMOV UR6, 0x3b39803f ;  /* 0x3b39803f00067882 */ /* 0x000fe20000000000 */
[----:B------:R-:W-:Y:S02]  /*0df0*/  UMOV UR7, 0x3c7abc9e ;  /* 0x3c7abc9e00077882 */ /* 0x000fe40000000000 */
[----:B------:R-:W-:-:S04]  /*0e00*/  DMUL R24, R14, R24 ;  /* 0x000000180e187228 */ /* 0x000fc80000000000 */
[----:B------:R-:W-:-:S04]  /*0e10*/  DADD R18, -R6, R18 ;  /* 0x0000000006127229 */ /* 0x000fc80000000112 */
[----:B------:R-:W-:-:S08]  /*0e20*/  DFMA R22, R6, R24, R22 ;  /* 0x000000180616722b */ /* 0x000fd00000000016 */
[----:B------:R-:W-:-:S08]  /*0e30*/  DADD R18, R22, -R18 ;  /* 0x0000000016127229 */ /* 0x000fd00000000812 */
[----:B------:R-:W-:-:S08]  /*0e40*/  DFMA R18, R16, UR6, R18 ;  /* 0x0000000610127c2b */ /* 0x000fd00008000012 */
[----:B------:R-:W-:Y:S01]  /*0e50*/  DADD R20, R20, R18 ;  /* 0x0000000014147229 */ /* 0x000fe20000000012 */
[----:B------:R-:W-:Y:S10]  /*0e60*/  BRA `(.L_x_18) ;  /* 0x0000000000187947 */ /* 0x000ff40003800000 */
.L_x_17:
[----:B------:R-:W-:Y:S01]  /*0e70*/  IMAD.MOV.U32 R6, RZ, RZ, 0x0 ;  /* 0x00000000ff067424 */ /* 0x000fe200078e00ff */
[----:B------:R-:W-:Y:S01]  /*0e80*/  LOP3.LUT P0, RZ, R5, 0x7fffffff, RZ, 0xc0, !PT ;  /* 0x7fffffff05ff7812 */ /* 0x000fe2000780c0ff */
[----:B------:R-:W-:-:S06]  /*0e90*/  IMAD.MOV.U32 R7, RZ, RZ, 0x7ff00000 ;  /* 0x7ff00000ff077424 */ /* 0x000fcc00078e00ff */
[----:B------:R-:W-:-:S10]  /*0ea0*/  DFMA R6, R4, R6, +INF ;  /* 0x7ff000000406742b */ /* 0x000fd40000000006 */
[----:B------:R-:W-:Y:S02]  /*0eb0*/  FSEL R20, R6, RZ, P0 ;  /* 0x000000ff06147208 */ /* 0x000fe40000000000 */
[----:B------:R-:W-:-:S07]  /*0ec0*/  FSEL R21, R7, -QNAN , P0 ;  /* 0xfff0000007157808 */ /* 0x000fce0000000000 */
.L_x_18:
[----:B------:R-:W-:Y:S05]  /*0ed0*/  BSYNC.RECONVERGENT B0 ;  /* 0x0000000000007941 */ /* 0x000fea0003800200 */
.L_x_16:
[C---:B------:R-:W-:Y:S01]  /*0ee0*/  FMUL R0, R47.reuse, 8388608 ;  /* 0x4b0000002f007820 */ /* 0x040fe20000400000 */
[----:B------:R-:W-:Y:S01]  /*0ef0*/  FSETP.GEU.AND P1, PT, R47, 1.175494350822287508e-38, PT ;  /* 0x008000002f00780b */ /* 0x000fe20003f2e000 */
[----:B------:R-:W-:Y:S01]  /*0f00*/  IMAD.MOV.U32 R28, RZ, RZ, 0x3e055027 ;  /* 0x3e055027ff1c7424 */ /* 0x000fe200078e00ff */
[----:B------:R-:W1:Y:S01]  /*0f10*/  F2F.F64.F32 R14, R51 ;  /* 0x00000033000e7310 */ /* 0x000e620000201800 */
[----:B------:R-:W-:Y:S01]  /*0f20*/  BSSY.RECONVERGENT B0, `(.L_x_19) ;  /* 0x0000071000007945 */ /* 0x000fe20003800200 */
[----:B------:R-:W-:Y:S02]  /*0f30*/  FSEL R5, R0, R47, !P1 ;  /* 0x0000002f00057208 */ /* 0x000fe40004800000 */
[----:B------:R-:W-:Y:S02]  /*0f40*/  FSEL R17, RZ, -23, P1 ;  /* 0xc1b80000ff117808 */ /* 0x000fe40000800000 */
[C---:B------:R-:W-:Y:S01]  /*0f50*/  ISETP.GT.U32.AND P0, PT, R5.reuse, 0x7f7fffff, PT ;  /* 0x7f7fffff0500780c */ /* 0x040fe20003f04070 */
[----:B------:R-:W-:-:S05]  /*0f60*/  VIADD R0, R5, 0xc0d55555 ;  /* 0xc0d5555505007836 */ /* 0x000fca0000000000 */
[----:B------:R-:W-:-:S04]  /*0f70*/  LOP3.LUT R0, R0, 0xff800000, RZ, 0xc0, !PT ;  /* 0xff80000000007812 */ /* 0x000fc800078ec0ff */
[CC--:B------:R-:W-:Y:S02]  /*0f80*/  IADD3 R4, PT, PT, R5.reuse, -R0.reuse, RZ ;  /* 0x8000000005047210 */ /* 0x0c0fe40007ffe0ff */
[----:B------:R-:W-:Y:S01]  /*0f90*/  I2FP.F32.S32 R6, R0 ;  /* 0x0000000000067245 */ /* 0x000fe20000201400 */
[----:B------:R-:W-:Y:S02]  /*0fa0*/  IMAD.MOV.U32 R0, RZ, RZ, 0x7f800000 ;  /* 0x7f800000ff007424 */ /* 0x000fe400078e00ff */
[----:B------:R-:W-:Y:S02]  /*0fb0*/  FADD R7, R4, -1 ;  /* 0xbf80000004077421 */ /* 0x000fe40000000000 */
[----:B------:R-:W-:Y:S01]  /*0fc0*/  FFMA R17, R6, 1.1920928955078125e-07, R17 ;  /* 0x3400000006117823 */ /* 0x000fe20000000011 */
[----:B------:R-:W-:Y:S01]  /*0fd0*/  FFMA R16, R5, R0, +INF ;  /* 0x7f80000005107423 */ /* 0x000fe20000000000 */
[----:B------:R-:W-:-:S04]  /*0fe0*/  FFMA R4, R7, -R28, 0.14084610342979431152 ;  /* 0x3e1039f607047423 */ /* 0x000fc8000000081c */
[----:B------:R-:W-:-:S04]  /*0ff0*/  FFMA R4, R7, R4, -0.12148627638816833496 ;  /* 0xbdf8cdcc07047423 */ /* 0x000fc80000000004 */
[----:B------:R-:W-:-:S04]  /*1000*/  FFMA R4, R7, R4, 0.13980610668659210205 ;  /* 0x3e0f295507047423 */ /* 0x000fc80000000004 */
[----:B------:R-:W-:-:S04]  /*1010*/  FFMA R4, R7, R4, -0.16684235632419586182 ;  /* 0xbe2ad8b907047423 */ /* 0x000fc80000000004 */
[----:B------:R-:W-:-:S04]  /*1020*/  FFMA R4, R7, R4, 0.20012299716472625732 ;  /* 0x3e4ced0b07047423 */ /* 0x000fc80000000004 */
[----:B------:R-:W-:-:S04]  /*1030*/  FFMA R4, R7, R4, -0.24999669194221496582 ;  /* 0xbe7fff2207047423 */ /* 0x000fc80000000004 */
[----:B------:R-:W-:-:S04]  /*1040*/  FFMA R4, R7, R4, 0.33333182334899902344 ;  /* 0x3eaaaa7807047423 */ /* 0x000fc80000000004 */
[----:B------:R-:W-:-:S04]  /*1050*/  FFMA R4, R7, R4, -0.5 ;  /* 0xbf00000007047423 */ /* 0x000fc80000000004 */
[----:B------:R-:W-:-:S04]  /*1060*/  FMUL R4, R7, R4 ;  /* 0x0000000407047220 */ /* 0x000fc80000400000 */
[----:B------:R-:W-:Y:S01]  /*1070*/  FFMA R4, R7, R4, R7 ;  /* 0x0000000407047223 */ /* 0x000fe20000000007 */
[----:B-1----:R-:W-:-:S03]  /*1080*/  DADD R6, -R14, 1 ;  /* 0x3ff000000e067429 */ /* 0x002fc60000000100 */
[----:B------:R-:W-:Y:S01]  /*1090*/  @!P0 FFMA R16, R17, 0.69314718246459960938, R4 ;  /* 0x3f31721811108823 */ /* 0x000fe20000000004 */
[----:B------:R-:W-:-:S04]  /*10a0*/  FSETP.NEU.AND P0, PT, R5, RZ, PT ;  /* 0x000000ff0500720b */ /* 0x000fc80003f0d000 */
[----:B0--3--:R-:W-:Y:S02]  /*10b0*/  FSEL R18, R16, -INF , P0 ;  /* 0xff80000010127808 */ /* 0x009fe40000000000 */
[----:B------:R-:W-:Y:S01]  /*10c0*/  ISETP.GT.AND P0, PT, R7, 0xfffff, PT ;  /* 0x000fffff0700780c */ /* 0x000fe20003f04270 */
[----:B------:R-:W-:Y:S01]  /*10d0*/  IMAD.MOV.U32 R5, RZ, RZ, R7 ;  /* 0x000000ffff057224 */ /* 0x000fe200078e0007 */
[----:B------:R-:W-:Y:S01]  /*10e0*/  MOV R4, R6 ;  /* 0x0000000600047202 */ /* 0x000fe20000000f00 */
[----:B------:R-:W0:Y:S01]  /*10f0*/  F2F.F64.F32 R16, R18 ;  /* 0x0000001200107310 */ /* 0x000e220000201800 */
[----:B------:R-:W-:Y:S02]  /*1100*/  IMAD.MOV.U32 R19, RZ, RZ, R6 ;  /* 0x000000ffff137224 */ /* 0x000fe400078e0006 */
[----:B------:R-:W-:-:S07]  /*1110*/  IMAD.MOV.U32 R6, RZ, RZ, -0x3ff ;  /* 0xfffffc01ff067424 */ /* 0x000fce00078e00ff */
[----:B------:R-:W-:Y:S01]  /*1120*/  @!P0 DMUL R4, R4, 1.80143985094819840000e+16 ;  /* 0x4350000004048828 */ /* 0x000fe20000000000 */
[----:B------:R-:W-:Y:S01]  /*1130*/  @!P0 MOV R6, 0xfffffbcb ;  /* 0xfffffbcb00068802 */ /* 0x000fe20000000f00 */
[----:B0-----:R-:W-:-:S08]  /*1140*/  DADD R16, R16, -R20 ;  /* 0x0000000010107229 */ /* 0x001fd00000000814 */
[----:B------:R-:W-:Y:S02]  /*1150*/  @!P0 IMAD.MOV.U32 R7, RZ, RZ, R5 ;  /* 0x000000ffff078224 */ /* 0x000fe400078e0005 */
[----:B------:R-:W-:Y:S01]  /*1160*/  @!P0 IMAD.MOV.U32 R19, RZ, RZ, R4 ;  /* 0x000000ffff138224 */ /* 0x000fe200078e0004 */
[----:B------:R-:W-:Y:S02]  /*1170*/  DMUL R16, R16, R32 ;  /* 0x0000002010107228 */ /* 0x000fe40000000000 */
[----:B------:R-:W-:-:S04]  /*1180*/  IADD3 R20, PT, PT, R7, -0x1, RZ ;  /* 0xffffffff07147810 */ /* 0x000fc80007ffe0ff */
[----:B------:R-:W-:Y:S02]  /*1190*/  ISETP.GT.U32.AND P1, PT, R20, 0x7feffffe, PT ;  /* 0x7feffffe1400780c */ /* 0x000fe40003f24070 */
[----:B------:R-:W-:-:S11]  /*11a0*/  DFMA R34, R2, R34, R16 ;  /* 0x000000220222722b */ /* 0x000fd60000000010 */
[----:B------:R-:W-:Y:S05]  /*11b0*/  @P1 BRA `(.L_x_20) ;  /* 0x0000000400041947 */ /* 0x000fea0003800000 */
[C---:B------:R-:W-:Y:S01]  /*11c0*/  LOP3.LUT R4, R7.reuse, 0xfffff, RZ, 0xc0, !PT ;  /* 0x000fffff07047812 */ /* 0x040fe200078ec0ff */
[----:B------:R-:W-:Y:S01]  /*11d0*/  IMAD.MOV.U32 R16, RZ, RZ, R19 ;  /* 0x000000ffff107224 */ /* 0x000fe200078e0013 */
[----:B------:R-:W-:Y:S01]  /*11e0*/  UMOV UR6, 0x3ae80f1e ;  /* 0x3ae80f1e00067882 */ /* 0x000fe20000000000 */
[----:B------:R-:W-:Y:S01]  /*11f0*/  IMAD.MOV.U32 R26, RZ, RZ, RZ ;  /* 0x000000ffff1a7224 */ /* 0x000fe200078e00ff */
[----:B------:R-:W-:Y:S01]  /*1200*/  LOP3.LUT R17, R4, 0x3ff00000, RZ, 0xfc, !PT ;  /* 0x3ff0000004117812 */ /* 0x000fe200078efcff */
[----:B------:R-:W-:Y:S01]  /*1210*/  UMOV UR7, 0x3eb1380b ;  /* 0x3eb1380b00077882 */ /* 0x000fe20000000000 */
[----:B------:R-:W-:Y:S01]  /*1220*/  LEA.HI R20, R7, R6, RZ, 0xc ;  /* 0x0000000607147211 */ /* 0x000fe200078f60ff */
[----:B------:R-:W-:Y:S01]  /*1230*/  UMOV UR8, 0x80000000 ;  /* 0x8000000000087882 */ /* 0x000fe20000000000 */
[----:B------:R-:W-:Y:S01]  /*1240*/  ISETP.GE.U32.AND P0, PT, R17, 0x3ff6a09f, PT ;  /* 0x3ff6a09f1100780c */ /* 0x000fe20003f06070 */
[----:B------:R-:W-:-:S12]  /*1250*/  UMOV UR9, 0x43300000 ;  /* 0x4330000000097882 */ /* 0x000fd80000000000 */
[----:B------:R-:W-:Y:S01]  /*1260*/  @P0 IADD3 R5, PT, PT, R17, -0x100000, RZ ;  /* 0xfff0000011050810 */ /* 0x000fe20007ffe0ff */
[----:B------:R-:W-:-:S04]  /*1270*/  @P0 VIADD R20, R20, 0x1 ;  /* 0x0000000114140836 */ /* 0x000fc80000000000 */
[----:B------:R-:W-:-:S06]  /*1280*/  @P0 IMAD.MOV.U32 R17, RZ, RZ, R5 ;  /* 0x000000ffff110224 */ /* 0x000fcc00078e0005 */
[C---:B------:R-:W-:Y:S02]  /*1290*/  DADD R18, R16.reuse, 1 ;  /* 0x3ff0000010127429 */ /* 0x040fe40000000000 */
[----:B------:R-:W-:-:S04]  /*12a0*/  DADD R16, R16, -1 ;  /* 0xbff0000010107429 */ /* 0x000fc80000000000 */
[----:B------:R-:W0:Y:S02]  /*12b0*/  MUFU.RCP64H R27, R19 ;  /* 0x00000013001b7308 */ /* 0x000e240000001800 */
[----:B0-----:R-:W-:-:S08]  /*12c0*/  DFMA R4, -R18, R26, 1 ;  /* 0x3ff000001204742b */ /* 0x001fd0000000011a */
[----:B------:R-:W-:-:S08]  /*12d0*/  DFMA R4, R4, R4, R4 ;  /* 0x000000040404722b */ /* 0x000fd00000000004 */
[----:B------:R-:W-:Y:S01]  /*12e0*/  DFMA R26, R26, R4, R26 ;  /* 0x000000041a1a722b */ /* 0x000fe2000000001a */
[----:B------:R-:W-:Y:S01]  /*12f0*/  MOV R4, 0x8b7a8b04 ;  /* 0x8b7a8b0400047802 */ /* 0x000fe20000000f00 */
[----:B------:R-:W-:-:S06]  /*1300*/  IMAD.MOV.U32 R5, RZ, RZ, 0x3ed0ee25 ;  /* 0x3ed0ee25ff057424 */ /* 0x000fcc00078e00ff */
[----:B------:R-:W-:-:S08]  /*1310*/  DMUL R24, R16, R26 ;  /* 0x0000001a10187228 */ /* 0x000fd00000000000 */
[----:B------:R-:W-:-:S08]  /*1320*/  DFMA R24, R16, R26, R24 ;  /* 0x0000001a1018722b */ /* 0x000fd00000000018 */
[----:B------:R-:W-:Y:S02]  /*1330*/  DMUL R22, R24, R24 ;  /* 0x0000001818167228 */ /* 0x000fe40000000000 */
[----:B------:R-:W-:-:S06]  /*1340*/  DADD R6, R16, -R24 ;  /* 0x0000000010067229 */ /* 0x000fcc0000000818 */
[----:B------:R-:W-:Y:S01]  /*1350*/  DFMA R4, R22, UR6, R4 ;  /* 0x0000000616047c2b */ /* 0x000fe20008000004 */
[----:B------:R-:W-:Y:S01]  /*1360*/  UMOV UR6, 0x9f02676f ;  /* 0x9f02676f00067882 */ /* 0x000fe20000000000 */
[----:B------:R-:W-:Y:S01]  /*1370*/  UMOV UR7, 0x3ef3b266 ;  /* 0x3ef3b26600077882 */ /* 0x000fe20000000000 */
[----:B------:R-:W-:-:S05]  /*1380*/  DADD R6, R6, R6 ;  /* 0x0000000006067229 */ /* 0x000fca0000000006 */
[----:B------:R-:W-:Y:S01]  /*1390*/  DFMA R4, R22, R4, UR6 ;  /* 0x0000000616047e2b */ /* 0x000fe20008000004 */
[----:B------:R-:W-:Y:S01]  /*13a0*/  UMOV UR6, 0xa9ab0956 ;  /* 0xa9ab095600067882 */ /* 0x000fe20000000000 */
[----:B------:R-:W-:Y:S01]  /*13b0*/  UMOV UR7, 0x3f1745cb ;  /* 0x3f1745cb00077882 */ /* 0x000fe20000000000 */
[----:B------:R-:W-:-:S05]  /*13c0*/  DFMA R6, R16, -R24, R6 ;  /* 0x800000181006722b */ /* 0x000fca0000000006 */
[----:B------:R-:W-:Y:S01]  /*13d0*/  DFMA R4, R22, R4, UR6 ;  /* 0x0000000616047e2b */ /* 0x000fe20008000004 */
[----:B------:R-:W-:Y:S01]  /*13e0*/  UMOV UR6, 0x2d1b5154 ;  /* 0x2d1b515400067882 */ /* 0x000fe20000000000 */
[----:B------:R-:W-:Y:S01]  /*13f0*/  UMOV UR7, 0x3f3c71c7 ;  /* 0x3f3c71c700077882 */ /* 0x000fe20000000000 */
[----:B------:R-:W-:-:S05]  /*1400*/  DMUL R6, R26, R6 ;  /* 0x000000061a067228 */ /* 0x000fca0000000000 */
[----:B------:R-:W-:Y:S01]  /*1410*/  DFMA R18, R22, R4, UR6 ;  /* 0x0000000616127e2b */ /* 0x000fe20008000004 */
[----:B------:R-:W-:Y:S01]  /*1420*/  UMOV UR6, 0x923be72d ;  /* 0x923be72d00067882 */ /* 0x000fe20000000000 */
[----:B------:R-:W-:Y:S01]  /*1430*/  UMOV UR7, 0x3f624924 ;  /* 0x3f62492400077882 */ /* 0x000fe20000000000 */
[----:B------:R-:W-:Y:S02]  /*1440*/  LOP3.LUT R4, R20, 0x80000000, RZ, 0x3c, !PT ;  /* 0x8000000014047812 */ /* 0x000fe400078e3cff */
[----:B------:R-:W-:-:S03]  /*1450*/  MOV R5, 0x43300000 ;  /* 0x4330000000057802 */ /* 0x000fc60000000f00 */
[----:B------:R-:W-:Y:S01]  /*1460*/  DFMA R18, R22, R18, UR6 ;  /* 0x0000000616127e2b */ /* 0x000fe20008000012 */
[----:B------:R-:W-:Y:S01]  /*1470*/  UMOV UR6, 0x9999a3c4 ;  /* 0x9999a3c400067882 */ /* 0x000fe20000000000 */
[----:B------:R-:W-:Y:S01]  /*1480*/  UMOV UR7, 0x3f899999 ;  /* 0x3f89999900077882 */ /* 0x000fe20000000000 */
[----:B------:R-:W-:Y:S01]  /*1490*/  DADD R4, R4, -UR8 ;  /* 0x8000000804047e29 */ /* 0x000fe20008000000 */
[----:B------:R-:W-:Y:S01]  /*14a0*/  UMOV UR8, 0xfefa39ef ;  /* 0xfefa39ef00087882 */ /* 0x000fe20000000000 */
[----:B------:R-:W-:-:S03]  /*14b0*/  UMOV UR9, 0x3fe62e42 ;  /* 0x3fe62e4200097882 */ /* 0x000fc60000000000 */
[----:B------:R-:W-:Y:S01]  /*14c0*/  DFMA R18, R22, R18, UR6 ;  /* 0x0000000616127e2b */ /* 0x000fe20008000012 */
[----:B------:R-:W-:Y:S01]  /*14d0*/  UMOV UR6, 0x55555554 ;  /* 0x5555555400067882 */ /* 0x000fe20000000000 */
[----:B------:R-:W-:Y:S01]  /*14e0*/  UMOV UR7, 0x3fb55555 ;  /* 0x3fb5555500077882 */ /* 0x000fe20000000000 */
[----:B------:R-:W-:-:S05]  /*14f0*/  DFMA R16, R4, UR8, R24 ;  /* 0x0000000804107c2b */ /* 0x000fca0008000018 */
        /* <DEDUP_REMOVED lines=13> */
.L_x_20:
[----:B------:R-:W-:Y:S01]  /*15d0*/  IMAD.MOV.U32 R6, RZ, RZ, 0x0 ;  /* 0x00000000ff067424 */ /* 0x000fe200078e00ff */
[----:B------:R-:W-:Y:S01]  /*15e0*/  LOP3.LUT P0, RZ, R5, 0x7fffffff, RZ, 0xc0, !PT ;  /* 0x7fffffff05ff7812 */ /* 0x000fe2000780c0ff */
[----:B------:R-:W-:-:S06]  /*15f0*/  IMAD.MOV.U32 R7, RZ, RZ, 0x7ff00000 ;  /* 0x7ff00000ff077424 */ /* 0x000fcc00078e00ff */
[----:B------:R-:W-:-:S10]  /*1600*/  DFMA R6, R4, R6, +INF ;  /* 0x7ff000000406742b */ /* 0x000fd40000000006 */
[----:B------:R-:W-:Y:S02]  /*1610*/  FSEL R20, R6, RZ, P0 ;  /* 0x000000ff06147208 */ /* 0x000fe40000000000 */
[----:B------:R-:W-:-:S07]  /*1620*/  FSEL R21, R7, -QNAN , P0 ;  /* 0xfff0000007157808 */ /* 0x000fce0000000000 */
.L_x_21:
[----:B------:R-:W-:Y:S05]  /*1630*/  BSYNC.RECONVERGENT B0 ;  /* 0x0000000000007941 */ /* 0x000fea0003800200 */
.L_x_19:
[C---:B------:R-:W-:Y:S01]  /*1640*/  FMUL R4, R51.reuse, 8388608 ;  /* 0x4b00000033047820 */ /* 0x040fe20000400000 */
[----:B------:R-:W-:Y:S01]  /*1650*/  FSETP.GEU.AND P1, PT, R51, 1.175494350822287508e-38, PT ;  /* 0x008000003300780b */ /* 0x000fe20003f2e000 */
[----:B------:R-:W0:Y:S01]  /*1660*/  F2F.F64.F32 R16, R48 ;  /* 0x0000003000107310 */ /* 0x000e220000201800 */
[----:B------:R-:W-:Y:S01]  /*1670*/  DADD R36, R14, R14 ;  /* 0x000000000e247229 */ /* 0x000fe2000000000e */
[----:B------:R-:W-:Y:S01]  /*1680*/  BSSY.RECONVERGENT B0, `(.L_x_22) ;  /* 0x0000071000007945 */ /* 0x000fe20003800200 */
[----:B------:R-:W-:Y:S02]  /*1690*/  FSEL R5, R4, R51, !P1 ;  /* 0x0000003304057208 */ /* 0x000fe40004800000 */
[----:B------:R-:W-:Y:S02]  /*16a0*/  FSEL R19, RZ, -23, P1 ;  /* 0xc1b80000ff137808 */ /* 0x000fe40000800000 */
[C---:B------:R-:W-:Y:S02]  /*16b0*/  IADD3 R4, PT, PT, R5.reuse, -0x3f2aaaab, RZ ;  /* 0xc0d5555505047810 */ /* 0x040fe40007ffe0ff */
[----:B------:R-:W-:Y:S01]  /*16c0*/  ISETP.GT.U32.AND P0, PT, R5, 0x7f7fffff, PT ;  /* 0x7f7fffff0500780c */ /* 0x000fe20003f04070 */
[----:B------:R-:W-:Y:S01]  /*16d0*/  DADD R36, -R36, 1 ;  /* 0x3ff0000024247429 */ /* 0x000fe20000000100 */
[----:B------:R-:W-:-:S05]  /*16e0*/  LOP3.LUT R4, R4, 0xff800000, RZ, 0xc0, !PT ;  /* 0xff80000004047812 */ /* 0x000fca00078ec0ff */
[----:B------:R-:W-:Y:S01]  /*16f0*/  IMAD.IADD R6, R5, 0x1, -R4 ;  /* 0x0000000105067824 */ /* 0x000fe200078e0a04 */
[----:B------:R-:W-:-:S03]  /*1700*/  I2FP.F32.S32 R4, R4 ;  /* 0x0000000400047245 */ /* 0x000fc60000201400 */
[----:B------:R-:W-:Y:S02]  /*1710*/  FADD R7, R6, -1 ;  /* 0xbf80000006077421 */ /* 0x000fe40000000000 */
[----:B------:R-:W-:Y:S01]  /*1720*/  FFMA R23, R4, 1.1920928955078125e-07, R19 ;  /* 0x3400000004177823 */ /* 0x000fe20000000013 */
[----:B0-----:R-:W-:Y:S01]  /*1730*/  DADD R18, -R16, 1 ;  /* 0x3ff0000010127429 */ /* 0x001fe20000000100 */
[----:B------:R-:W-:Y:S01]  /*1740*/  FFMA R6, R7, -R28, 0.14084610342979431152 ;  /* 0x3e1039f607067423 */ /* 0x000fe2000000081c */
[----:B------:R-:W-:-:S03]  /*1750*/  FFMA R4, R5, R0, +INF ;  /* 0x7f80000005047423 */ /* 0x000fc60000000000 */
        /* <DEDUP_REMOVED lines=8> */
[----:B------:R-:W-:-:S04]  /*17e0*/  FFMA R6, R7, R6, R7 ;  /* 0x0000000607067223 */ /* 0x000fc80000000007 */
[----:B------:R-:W-:Y:S01]  /*17f0*/  @!P0 FFMA R4, R23, 0.69314718246459960938, R6 ;  /* 0x3f31721817048823 */ /* 0x000fe20000000006 */
[----:B------:R-:W-:Y:S02]  /*1800*/  FSETP.NEU.AND P0, PT, R5, RZ, PT ;  /* 0x000000ff0500720b */ /* 0x000fe40003f0d000 */
[----:B------:R-:W-:Y:S02]  /*1810*/  MOV R5, R19 ;  /* 0x0000001300057202 */ /* 0x000fe40000000f00 */
[----:B------:R-:W-:Y:S01]  /*1820*/  FSEL R22, R4, -INF , P0 ;  /* 0xff80000004167808 */ /* 0x000fe20000000000 */
[----:B------:R-:W-:Y:S01]  /*1830*/  IMAD.MOV.U32 R4, RZ, RZ, R18 ;  /* 0x000000ffff047224 */ /* 0x000fe200078e0012 */
[----:B------:R-:W-:Y:S02]  /*1840*/  ISETP.GT.AND P0, PT, R19, 0xfffff, PT ;  /* 0x000fffff1300780c */ /* 0x000fe40003f04270 */
[----:B------:R-:W0:Y:S11]  /*1850*/  F2F.F64.F32 R6, R22 ;  /* 0x0000001600067310 */ /* 0x000e360000201800 */
[----:B------:R-:W-:-:S02]  /*1860*/  @!P0 DMUL R4, R4, 1.80143985094819840000e+16 ;  /* 0x4350000004048828 */ /* 0x000fc40000000000 */
[----:B0-----:R-:W-:Y:S01]  /*1870*/  DADD R6, R6, -R20 ;  /* 0x0000000006067229 */ /* 0x001fe20000000814 */
[----:B------:R-:W-:Y:S01]  /*1880*/  MOV R20, R18 ;  /* 0x0000001200147202 */ /* 0x000fe20000000f00 */
[----:B------:R-:W-:Y:S02]  /*1890*/  IMAD.MOV.U32 R18, RZ, RZ, -0x3ff ;  /* 0xfffffc01ff127424 */ /* 0x000fe400078e00ff */
[----:B------:R-:W-:-:S04]  /*18a0*/  @!P0 IMAD.MOV.U32 R18, RZ, RZ, -0x435 ;  /* 0xfffffbcbff128424 */ /* 0x000fc800078e00ff */
[----:B------:R-:W-:Y:S01]  /*18b0*/  @!P0 MOV R20, R4 ;  /* 0x0000000400148202 */ /* 0x000fe20000000f00 */
[----:B------:R-:W-:Y:S01]  /*18c0*/  @!P0 IMAD.MOV.U32 R19, RZ, RZ, R5 ;  /* 0x000000ffff138224 */ /* 0x000fe200078e0005 */
[----:B------:R-:W-:-:S03]  /*18d0*/  DMUL R6, R6, R32 ;  /* 0x0000002006067228 */ /* 0x000fc60000000000 */
[----:B------:R-:W-:-:S05]  /*18e0*/  VIADD R21, R19, 0xffffffff ;  /* 0xffffffff13157836 */ /* 0x000fca0000000000 */
[----:B------:R-:W-:Y:S01]  /*18f0*/  ISETP.GT.U32.AND P1, PT, R21, 0x7feffffe, PT ;  /* 0x7feffffe1500780c */ /* 0x000fe20003f24070 */
[----:B------:R-:W-:-:S12]  /*1900*/  DFMA R36, R36, R2, R6 ;  /* 0x000000022424722b */ /* 0x000fd80000000006 */
[----:B------:R-:W-:Y:S05]  /*1910*/  @P1 BRA `(.L_x_23) ;  /* 0x0000000400041947 */ /* 0x000fea0003800000 */
[----:B------:R-:W-:Y:S01]  /*1920*/  LOP3.LUT R4, R19, 0xfffff, RZ, 0xc0, !PT ;  /* 0x000fffff13047812 */ /* 0x000fe200078ec0ff */
[----:B------:R-:W-:Y:S01]  /*1930*/  IMAD.MOV.U32 R6, RZ, RZ, R20 ;  /* 0x000000ffff067224 */ /* 0x000fe200078e0014 */
[----:B------:R-:W-:Y:S01]  /*1940*/  UMOV UR6, 0x3ae80f1e ;  /* 0x3ae80f1e00067882 */ /* 0x000fe20000000000 */
[----:B------:R-:W-:Y:S01]  /*1950*/  UMOV UR7, 0x3eb1380b ;  /* 0x3eb1380b00077882 */ /* 0x000fe20000000000 */
[----:B------:R-:W-:Y:S01]  /*1960*/  LOP3.LUT R7, R4, 0x3ff00000, RZ, 0xfc, !PT ;  /* 0x3ff0000004077812 */ /* 0x000fe200078efcff */
[----:B------:R-:W-:Y:S01]  /*1970*/  IMAD.MOV.U32 R4, RZ, RZ, RZ ;  /* 0x000000ffff047224 */ /* 0x000fe200078e00ff */
[----:B------:R-:W-:Y:S01]  /*1980*/  UMOV UR8, 0x80000000 ;  /* 0x8000000000087882 */ /* 0x000fe20000000000 */
[----:B------:R-:W-:Y:S01]  /*1990*/  UMOV UR9, 0x43300000 ;  /* 0x4330000000097882 */ /* 0x000fe20000000000 */
[----:B------:R-:W-:-:S13]  /*19a0*/  ISETP.GE.U32.AND P0, PT, R7, 0x3ff6a09f, PT ;  /* 0x3ff6a09f0700780c */ /* 0x000fda0003f06070 */
[----:B------:R-:W-:-:S05]  /*19b0*/  @P0 VIADD R5, R7, 0xfff00000 ;  /* 0xfff0000007050836 */ /* 0x000fca0000000000 */
[----:B------:R-:W-:-:S06]  /*19c0*/  @P0 MOV R7, R5 ;  /* 0x0000000500070202 */ /* 0x000fcc0000000f00 */
[C---:B------:R-:W-:Y:S02]  /*19d0*/  DADD R20, R6.reuse, 1 ;  /* 0x3ff0000006147429 */ /* 0x040fe40000000000 */
[----:B------:R-:W-:-:S04]  /*19e0*/  DADD R6, R6, -1 ;  /* 0xbff0000006067429 */ /* 0x000fc80000000000 */
[----:B------:R-:W0:Y:S02]  /*19f0*/  MUFU.RCP64H R5, R21 ;  /* 0x0000001500057308 */ /* 0x000e240000001800 */
[----:B0-----:R-:W-:-:S08]  /*1a00*/  DFMA R30, -R20, R4, 1 ;  /* 0x3ff00000141e742b */ /* 0x001fd00000000104 */
[----:B------:R-:W-:-:S08]  /*1a10*/  DFMA R30, R30, R30, R30 ;  /* 0x0000001e1e1e722b */ /* 0x000fd0000000001e */
[----:B------:R-:W-:Y:S01]  /*1a20*/  DFMA R30, R4, R30, R4 ;  /* 0x0000001e041e722b */ /* 0x000fe20000000004 */
[----:B------:R-:W-:Y:S01]  /*1a30*/  IMAD.MOV.U32 R4, RZ, RZ, -0x748574fc ;  /* 0x8b7a8b04ff047424 */ /* 0x000fe200078e00ff */
[----:B------:R-:W-:-:S06]  /*1a40*/  MOV R5, 0x3ed0ee25 ;  /* 0x3ed0ee2500057802 */ /* 0x000fcc0000000f00 */
        /* <DEDUP_REMOVED lines=11> */
[----:B------:R-:W-:Y:S01]  /*1b00*/  LEA.HI R4, R19, R18, RZ, 0xc ;  /* 0x0000001213047211 */ /* 0x000fe200078f60ff */
[----:B------:R-:W-:Y:S01]  /*1b10*/  IMAD.MOV.U32 R5, RZ, RZ, 0x43300000 ;  /* 0x43300000ff057424 */ /* 0x000fe200078e00ff */
[----:B------:R-:W-:-:S03]  /*1b20*/  DFMA R20, R6, -R26, R20 ;  /* 0x8000001a0614722b */ /* 0x000fc60000000014 */
[----:B------:R-:W-:Y:S01]  /*1b30*/  DFMA R22, R24, R22, UR6 ;  /* 0x0000000618167e2b */ /* 0x000fe20008000016 */
[----:B------:R-:W-:Y:S01]  /*1b40*/  UMOV UR6, 0x2d1b5154 ;  /* 0x2d1b515400067882 */ /* 0x000fe20000000000 */
[----:B------:R-:W-:Y:S01]  /*1b50*/  UMOV UR7, 0x3f3c71c7 ;  /* 0x3f3c71c700077882 */ /* 0x000fe20000000000 */
[----:B------:R-:W-:Y:S02]  /*1b60*/  @P0 VIADD R4, R4, 0x1 ;  /* 0x0000000104040836 */ /* 0x000fe40000000000 */
[----:B------:R-:W-:-:S03]  /*1b70*/  DMUL R20, R30, R20 ;  /* 0x000000141e147228 */ /* 0x000fc60000000000 */
[----:B------:R-:W-:Y:S01]  /*1b80*/  DFMA R22, R24, R22, UR6 ;  /* 0x0000000618167e2b */ /* 0x000fe20008000016 */
[----:B------:R-:W-:Y:S01]  /*1b90*/  UMOV UR6, 0x923be72d ;  /* 0x923be72d00067882 */ /* 0x000fe20000000000 */
[----:B------:R-:W-:Y:S01]  /*1ba0*/  UMOV UR7, 0x3f624924 ;  /* 0x3f62492400077882 */ /* 0x000fe20000000000 */
[----:B------:R-:W-:-:S05]  /*1bb0*/  LOP3.LUT R4, R4, 0x80000000, RZ, 0x3c, !PT ;  /* 0x8000000004047812 */ /* 0x000fca00078e3cff */
        /* <DEDUP_REMOVED lines=23> */
.L_x_23:
[----:B------:R-:W-:Y:S01]  /*1d30*/  MOV R6, 0x0 ;  /* 0x0000000000067802 */ /* 0x000fe20000000f00 */
[----:B------:R-:W-:Y:S01]  /*1d40*/  IMAD.MOV.U32 R7, RZ, RZ, 0x7ff00000 ;  /* 0x7ff00000ff077424 */ /* 0x000fe200078e00ff */
[----:B------:R-:W-:-:S05]  /*1d50*/  LOP3.LUT P0, RZ, R5, 0x7fffffff, RZ, 0xc0, !PT ;  /* 0x7fffffff05ff7812 */ /* 0x000fca000780c0ff */
[----:B------:R-:W-:-:S10]  /*1d60*/  DFMA R6, R4, R6, +INF ;  /* 0x7ff000000406742b */ /* 0x000fd40000000006 */
[----:B------:R-:W-:Y:S02]  /*1d70*/  FSEL R22, R6, RZ, P0 ;  /* 0x000000ff06167208 */ /* 0x000fe40000000000 */
[----:B------:R-:W-:-:S07]  /*1d80*/  FSEL R23, R7, -QNAN , P0 ;  /* 0xfff0000007177808 */ /* 0x000fce0000000000 */
.L_x_24:
[----:B------:R-:W-:Y:S05]  /*1d90*/  BSYNC.RECONVERGENT B0 ;  /* 0x0000000000007941 */ /* 0x000fea0003800200 */
.L_x_22:
[C---:B------:R-:W-:Y:S01]  /*1da0*/  FMUL R5, R48.reuse, 8388608 ;  /* 0x4b00000030057820 */ /* 0x040fe20000400000 */
[----:B------:R-:W-:Y:S01]  /*1db0*/  FSETP.GEU.AND P1, PT, R48, 1.175494350822287508e-38, PT ;  /* 0x008000003000780b */ /* 0x000fe20003f2e000 */
[----:B------:R-:W0:Y:S01]  /*1dc0*/  F2F.F64.F32 R18, R46 ;  /* 0x0000002e00127310 */ /* 0x000e220000201800 */
[----:B------:R-:W-:Y:S01]  /*1dd0*/  DADD R38, R16, R16 ;  /* 0x0000000010267229 */ /* 0x000fe20000000010 */
[----:B------:R-:W-:Y:S01]  /*1de0*/  BSSY.RECONVERGENT B0, `(.L_x_25) ;  /* 0x000006f000007945 */ /* 0x000fe20003800200 */
[----:B------:R-:W-:Y:S01]  /*1df0*/  FSEL R5, R5, R48, !P1 ;  /* 0x0000003005057208 */ /* 0x000fe20004800000 */
[----:B------:R-:W-:Y:S01]  /*1e00*/  IMAD.MOV.U32 R30, RZ, RZ, -0x3ff ;  /* 0xfffffc01ff1e7424 */ /* 0x000fe200078e00ff */
[----:B------:R-:W-:Y:S02]  /*1e10*/  FSEL R21, RZ, -23, P1 ;  /* 0xc1b80000ff157808 */ /* 0x000fe40000800000 */
[C---:B------:R-:W-:Y:S01]  /*1e20*/  ISETP.GT.U32.AND P0, PT, R5.reuse, 0x7f7fffff, PT ;  /* 0x7f7fffff0500780c */ /* 0x040fe20003f04070 */
[----:B------:R-:W-:Y:S01]  /*1e30*/  VIADD R4, R5, 0xc0d55555 ;  /* 0xc0d5555505047836 */ /* 0x000fe20000000000 */
[----:B------:R-:W-:-:S04]  /*1e40*/  DADD R38, -R38, 1 ;  /* 0x3ff0000026267429 */ /* 0x000fc80000000100 */
[----:B------:R-:W-:-:S04]  /*1e50*/  LOP3.LUT R4, R4, 0xff800000, RZ, 0xc0, !PT ;  /* 0xff80000004047812 */ /* 0x000fc800078ec0ff */
[-C--:B------:R-:W-:Y:S02]  /*1e60*/  IADD3 R6, PT, PT, R5, -R4.reuse, RZ ;  /* 0x8000000405067210 */ /* 0x080fe40007ffe0ff */
[----:B------:R-:W-:-:S03]  /*1e70*/  I2FP.F32.S32 R4, R4 ;  /* 0x0000000400047245 */ /* 0x000fc60000201400 */
[----:B------:R-:W-:Y:S02]  /*1e80*/  FADD R7, R6, -1 ;  /* 0xbf80000006077421 */ /* 0x000fe40000000000 */
[----:B------:R-:W-:Y:S01]  /*1e90*/  FFMA R25, R4, 1.1920928955078125e-07, R21 ;  /* 0x3400000004197823 */ /* 0x000fe20000000015 */
[----:B0-----:R-:W-:Y:S01]  /*1ea0*/  DADD R20, -R18, 1 ;  /* 0x3ff0000012147429 */ /* 0x001fe20000000100 */
[----:B------:R-:W-:Y:S01]  /*1eb0*/  FFMA R6, R7, -R28, 0.14084610342979431152 ;  /* 0x3e1039f607067423 */ /* 0x000fe2000000081c */
[----:B------:R-:W-:-:S03]  /*1ec0*/  FFMA R4, R5, R0, +INF ;  /* 0x7f80000005047423 */ /* 0x000fc60000000000 */
[----:B------:R-:W-:-:S04]  /*1ed0*/  FFMA R6, R7, R6, -0.12148627638816833496 ;  /* 0xbdf8cdcc07067423 */ /* 0x000fc80000000006 */
[C---:B------:R-:W-:Y:S01]  /*1ee0*/  FFMA R6, R7.reuse, R6, 0.13980610668659210205 ;  /* 0x3e0f295507067423 */ /* 0x040fe20000000006 */
[----:B------:R-:W-:Y:S02]  /*1ef0*/  MOV R29, R21 ;  /* 0x00000015001d7202 */ /* 0x000fe40000000f00 */
[----:B------:R-:W-:Y:S01]  /*1f00*/  MOV R26, R20 ;  /* 0x00000014001a7202 */ /* 0x000fe20000000f00 */
        /* <DEDUP_REMOVED lines=8> */
[----:B------:R-:W-:Y:S01]  /*1f90*/  FSETP.NEU.AND P0, PT, R5, RZ, PT ;  /* 0x000000ff0500720b */ /* 0x000fe20003f0d000 */
[----:B------:R-:W-:-:S03]  /*1fa0*/  IMAD.MOV.U32 R5, RZ, RZ, R21 ;  /* 0x000000ffff057224 */ /* 0x000fc600078e0015 */
[----:B------:R-:W-:Y:S01]  /*1fb0*/  FSEL R24, R4, -INF , P0 ;  /* 0xff80000004187808 */ /* 0x000fe20000000000 */
[----:B------:R-:W-:Y:S01]  /*1fc0*/  IMAD.MOV.U32 R4, RZ, RZ, R20 ;  /* 0x000000ffff047224 */ /* 0x000fe200078e0014 */
[----:B------:R-:W-:Y:S02]  /*1fd0*/  ISETP.GT.AND P0, PT, R21, 0xfffff, PT ;  /* 0x000fffff1500780c */ /* 0x000fe40003f04270 */
[----:B------:R-:W0:Y:S11]  /*1fe0*/  F2F.F64.F32 R6, R24 ;  /* 0x0000001800067310 */ /* 0x000e360000201800 */
[----:B------:R-:W-:Y:S01]  /*1ff0*/  @!P0 DMUL R4, R4, 1.80143985094819840000e+16 ;  /* 0x4350000004048828 */ /* 0x000fe20000000000 */
[----:B------:R-:W-:Y:S01]  /*2000*/  @!P0 IMAD.MOV.U32 R30, RZ, RZ, -0x435 ;  /* 0xfffffbcbff1e8424 */ /* 0x000fe200078e00ff */
[----:B0-----:R-:W-:-:S08]  /*2010*/  DADD R6, R6, -R22 ;  /* 0x0000000006067229 */ /* 0x001fd00000000816 */
[----:B------:R-:W-:Y:S01]  /*2020*/  @!P0 IMAD.MOV.U32 R29, RZ, RZ, R5 ;  /* 0x000000ffff1d8224 */ /* 0x000fe200078e0005 */
[----:B------:R-:W-:Y:S01]  /*2030*/  @!P0 MOV R26, R4 ;  /* 0x00000004001a8202 */ /* 0x000fe20000000f00 */
[----:B------:R-:W-:Y:S02]  /*2040*/  DMUL R6, R6, R32 ;  /* 0x0000002006067228 */ /* 0x000fe40000000000 */
[----:B------:R-:W-:-:S05]  /*2050*/  VIADD R21, R29, 0xffffffff ;  /* 0xffffffff1d157836 */ /* 0x000fca0000000000 */
[----:B------:R-:W-:Y:S01]  /*2060*/  ISETP.GT.U32.AND P1, PT, R21, 0x7feffffe, PT ;  /* 0x7feffffe1500780c */ /* 0x000fe20003f24070 */
[----:B------:R-:W-:-:S12]  /*2070*/  DFMA R38, R38, R2, R6 ;  /* 0x000000022626722b */ /* 0x000fd80000000006 */
[----:B------:R-:W-:Y:S05]  /*2080*/  @P1 BRA `(.L_x_26) ;  /* 0x0000000000f81947 */ /* 0x000fea0003800000 */
[C---:B------:R-:W-:Y:S01]  /*2090*/  LOP3.LUT R4, R29.reuse, 0xfffff, RZ, 0xc0, !PT ;  /* 0x000fffff1d047812 */ /* 0x040fe200078ec0ff */
[----:B------:R-:W-:Y:S01]  /*20a0*/  UMOV UR6, 0x3ae80f1e ;  /* 0x3ae80f1e00067882 */ /* 0x000fe20000000000 */
[----:B------:R-:W-:Y:S01]  /*20b0*/  UMOV UR7, 0x3eb1380b ;  /* 0x3eb1380b00077882 */ /* 0x000fe20000000000 */
[----:B------:R-:W-:Y:S02]  /*20c0*/  LEA.HI R29, R29, R30, RZ, 0xc ;  /* 0x0000001e1d1d7211 */ /* 0x000fe400078f60ff */
[----:B------:R-:W-:Y:S02]  /*20d0*/  LOP3.LUT R27, R4, 0x3ff00000, RZ, 0xfc, !PT ;  /* 0x3ff00000041b7812 */ /* 0x000fe400078efcff */
[----:B------:R-:W-:Y:S02]  /*20e0*/  MOV R4, RZ ;  /* 0x000000ff00047202 */ /* 0x000fe40000000f00 */
[----:B------:R-:W-:-:S13]  /*20f0*/  ISETP.GE.U32.AND P0, PT, R27, 0x3ff6a09f, PT ;  /* 0x3ff6a09f1b00780c */ /* 0x000fda0003f06070 */
[----:B------:R-:W-:Y:S01]  /*2100*/  @P0 VIADD R5, R27, 0xfff00000 ;  /* 0xfff000001b050836 */ /* 0x000fe20000000000 */
[----:B------:R-:W-:-:S03]  /*2110*/  @P0 IADD3 R29, PT, PT, R29, 0x1, RZ ;  /* 0x000000011d1d0810 */ /* 0x000fc60007ffe0ff */
[----:B------:R-:W-:-:S06]  /*2120*/  @P0 IMAD.MOV.U32 R27, RZ, RZ, R5 ;  /* 0x000000ffff1b0224 */ /* 0x000fcc00078e0005 */
[C---:B------:R-:W-:Y:S02]  /*2130*/  DADD R6, R26.reuse, 1 ;  /* 0x3ff000001a067429 */ /* 0x040fe40000000000 */
[----:B------:R-:W-:-:S04]  /*2140*/  DADD R26, R26, -1 ;  /* 0xbff000001a1a7429 */ /* 0x000fc80000000000 */
[----:B------:R-:W0:Y:S02]  /*2150*/  MUFU.RCP64H R5, R7 ;  /* 0x0000000700057308 */ /* 0x000e240000001800 */
[----:B0-----:R-:W-:-:S08]  /*2160*/  DFMA R24, -R6, R4, 1 ;  /* 0x3ff000000618742b */ /* 0x001fd00000000104 */
[----:B------:R-:W-:-:S08]  /*2170*/  DFMA R24, R24, R24, R24 ;  /* 0x000000181818722b */ /* 0x000fd00000000018 */
[----:B------:R-:W-:Y:S01]  /*2180*/  DFMA R24, R4, R24, R4 ;  /* 0x000000180418722b */ /* 0x000fe20000000004 */
[----:B------:R-:W-:Y:S02]  /*2190*/  IMAD.MOV.U32 R4, RZ, RZ, -0x748574fc ;  /* 0x8b7a8b04ff047424 */ /* 0x000fe400078e00ff */
[----:B------:R-:W-:-:S05]  /*21a0*/  IMAD.MOV.U32 R5, RZ, RZ, 0x3ed0ee25 ;  /* 0x3ed0ee25ff057424 */ /* 0x000fca00078e00ff */
[----:B------:R-:W-:-:S08]  /*21b0*/  DMUL R22, R26, R24 ;  /* 0x000000181a167228 */ /* 0x000fd00000000000 */
[----:B------:R-:W-:-:S08]  /*21c0*/  DFMA R22, R26, R24, R22 ;  /* 0x000000181a16722b */ /* 0x000fd00000000016 */
[----:B------:R-:W-:-:S08]  /*21d0*/  DMUL R20, R22, R22 ;  /* 0x0000001616147228 */ /* 0x000fd00000000000 */
[----:B------:R-:W-:Y:S01]  /*21e0*/  DFMA R4, R20, UR6, R4 ;  /* 0x0000000614047c2b */ /* 0x000fe20008000004 */
[----:B------:R-:W-:Y:S01]  /*21f0*/  UMOV UR6, 0x9f02676f ;  /* 0x9f02676f00067882 */ /* 0x000fe20000000000 */
[----:B------:R-:W-:-:S06]  /*2200*/  UMOV UR7, 0x3ef3b266 ;  /* 0x3ef3b26600077882 */ /* 0x000fcc0000000000 */
[----:B------:R-:W-:Y:S01]  /*2210*/  DFMA R6, R20, R4, UR6 ;  /* 0x0000000614067e2b */ /* 0x000fe20008000004 */
        /* <DEDUP_REMOVED lines=10> */
[----:B------:R-:W-:Y:S01]  /*22c0*/  DFMA R26, R26, -R22, R4 ;  /* 0x800000161a1a722b */ /* 0x000fe20000000004 */
[----:B------:R-:W-:Y:S01]  /*22d0*/  LOP3.LUT R4, R29, 0x80000000, RZ, 0x3c, !PT ;  /* 0x800000001d047812 */ /* 0x000fe200078e3cff */
[----:B------:R-:W-:-:S03]  /*22e0*/  IMAD.MOV.U32 R5, RZ, RZ, 0x43300000 ;  /* 0x43300000ff057424 */ /* 0x000fc600078e00ff */
[----:B------:R-:W-:Y:S01]  /*22f0*/  DFMA R6, R20, R6, UR6 ;  /* 0x0000000614067e2b */ /* 0x000fe20008000006 */
[----:B------:R-:W-:Y:S01]  /*2300*/  UMOV UR6, 0x9999a3c4 ;  /* 0x9999a3c400067882 */ /* 0x000fe20000000000 */
[----:B------:R-:W-:Y:S01]  /*2310*/  UMOV UR7, 0x3f899999 ;  /* 0x3f89999900077882 */ /* 0x000fe20000000000 */
[----:B------:R-:W-:-:S05]  /*2320*/  DMUL R26, R24, R26 ;  /* 0x0000001a181a7228 */ /* 0x000fca0000000000 */
[----:B------:R-:W-:Y:S01]  /*2330*/  DFMA R6, R20, R6, UR6 ;  /* 0x0000000614067e2b */ /* 0x000fe20008000006 */
[----:B------:R-:W-:Y:S01]  /*2340*/  UMOV UR6, 0x80000000 ;  /* 0x8000000000067882 */ /* 0x000fe20000000000 */
[----:B------:R-:W-:Y:S02]  /*2350*/  UMOV UR7, 0x43300000 ;  /* 0x4330000000077882 */ /* 0x000fe40000000000 */
[----:B------:R-:W-:Y:S01]  /*2360*/  DADD R4, R4, -UR6 ;  /* 0x8000000604047e29 */ /* 0x000fe20008000000 */
[----:B------:R-:W-:Y:S01]  /*2370*/  UMOV UR6, 0x55555554 ;  /* 0x5555555400067882 */ /* 0x000fe20000000000 */
[----:B------:R-:W-:Y:S02]  /*2380*/  UMOV UR7, 0x3fb55555 ;  /* 0x3fb5555500077882 */ /* 0x000fe40000000000 */
[----:B------:R-:W-:Y:S01]  /*2390*/  DFMA R6, R20, R6, UR6 ;  /* 0x0000000614067e2b */ /* 0x000fe20008000006 */
[----:B------:R-:W-:Y:S01]  /*23a0*/  UMOV UR6, 0xfefa39ef ;  /* 0xfefa39ef00067882 */ /* 0x000fe20000000000 */
[----:B------:R-:W-:-:S02]  /*23b0*/  UMOV UR7, 0x3fe62e42 ;  /* 0x3fe62e4200077882 */ /* 0x000fc40000000000 */
[----:B------:R-:W-:-:S04]  /*23c0*/  DFMA R24, R4, UR6, R22 ;  /* 0x0000000604187c2b */ /* 0x000fc80008000016 */
[----:B------:R-:W-:-:S04]  /*23d0*/  DMUL R20, R20, R6 ;  /* 0x0000000614147228 */ /* 0x000fc80000000000 */
[----:B------:R-:W-:Y:S01]  /*23e0*/  DFMA R6, R4, -UR6, R24 ;  /* 0x8000000604067c2b */ /* 0x000fe20008000018 */
[----:B------:R-:W-:Y:S01]  /*23f0*/  UMOV UR6, 0x3b39803f ;  /* 0x3b39803f00067882 */ /* 0x000fe20000000000 */
[----:B------:R-:W-:Y:S02]  /*2400*/  UMOV UR7, 0x3c7abc9e ;  /* 0x3c7abc9e00077882 */ /* 0x000fe40000000000 */
[----:B------:R-:W-:-:S04]  /*2410*/  DFMA R20, R22, R20, R26 ;  /* 0x000000141614722b */ /* 0x000fc8000000001a */
[----:B------:R-:W-:-:S08]  /*2420*/  DADD R6, -R22, R6 ;  /* 0x0000000016067229 */ /* 0x000fd00000000106 */
[----:B------:R-:W-:-:S08]  /*2430*/  DADD R6, R20, -R6 ;  /* 0x0000000014067229 */ /* 0x000fd00000000806 */
[----:B------:R-:W-:-:S08]  /*2440*/  DFMA R6, R4, UR6, R6 ;  /* 0x0000000604067c2b */ /* 0x000fd00008000006 */
[----:B------:R-:W-:Y:S01]  /*2450*/  DADD R24, R24, R6 ;  /* 0x0000000018187229 */ /* 0x000fe20000000006 */
[----:B------:R-:W-:Y:S10]  /*2460*/  BRA `(.L_x_27) ;  /* 0x0000000000187947 */ /* 0x000ff40003800000 */
.L_x_26:
[----:B------:R-:W-:Y:S01]  /*2470*/  IMAD.MOV.U32 R6, RZ, RZ, 0x0 ;  /* 0x00000000ff067424 */ /* 0x000fe200078e00ff */
[----:B------:R-:W-:Y:S02]  /*2480*/  MOV R7, 0x7ff00000 ;  /* 0x7ff0000000077802 */ /* 0x000fe40000000f00 */
[----:B------:R-:W-:-:S04]  /*2490*/  LOP3.LUT P0, RZ, R5, 0x7fffffff, RZ, 0xc0, !PT ;  /* 0x7fffffff05ff7812 */ /* 0x000fc8000780c0ff */
[----:B------:R-:W-:-:S10]  /*24a0*/  DFMA R6, R4, R6, +INF ;  /* 0x7ff000000406742b */ /* 0x000fd40000000006 */
[----:B------:R-:W-:Y:S02]  /*24b0*/  FSEL R24, R6, RZ, P0 ;  /* 0x000000ff06187208 */ /* 0x000fe40000000000 */
[----:B------:R-:W-:-:S07]  /*24c0*/  FSEL R25, R7, -QNAN , P0 ;  /* 0xfff0000007197808 */ /* 0x000fce0000000000 */
.L_x_27:
[----:B------:R-:W-:Y:S05]  /*24d0*/  BSYNC.RECONVERGENT B0 ;  /* 0x0000000000007941 */ /* 0x000fea0003800200 */
.L_x_25:
        /* <DEDUP_REMOVED lines=20> */
[----:B------:R-:W-:Y:S01]  /*2620*/  FFMA R6, R7, R6, 0.13980610668659210205 ;  /* 0x3e0f295507067423 */ /* 0x000fe20000000006 */
[----:B------:R-:W-:-:S03]  /*2630*/  IMAD.MOV.U32 R30, RZ, RZ, R23 ;  /* 0x000000ffff1e7224 */ /* 0x000fc600078e0017 */
        /* <DEDUP_REMOVED lines=10> */
[----:B------:R-:W-:Y:S02]  /*26e0*/  FSEL R26, R4, -INF , P0 ;  /* 0xff800000041a7808 */ /* 0x000fe40000000000 */
[----:B------:R-:W-:Y:S02]  /*26f0*/  ISETP.GT.AND P0, PT, R23, 0xfffff, PT ;  /* 0x000fffff1700780c */ /* 0x000fe40003f04270 */
[----:B------:R-:W-:Y:S01]  /*2700*/  MOV R4, R22 ;  /* 0x0000001600047202 */ /* 0x000fe20000000f00 */
[----:B------:R-:W0:Y:S10]  /*2710*/  F2F.F64.F32 R6, R26 ;  /* 0x0000001a00067310 */ /* 0x000e340000201800 */
[----:B------:R-:W-:Y:S01]  /*2720*/  @!P0 DMUL R4, R4, 1.80143985094819840000e+16 ;  /* 0x4350000004048828 */ /* 0x000fe20000000000 */
[----:B------:R-:W-:Y:S01]  /*2730*/  @!P0 MOV R29, 0xfffffbcb ;  /* 0xfffffbcb001d8802 */ /* 0x000fe20000000f00 */
[----:B0-----:R-:W-:-:S08]  /*2740*/  DADD R6, R6, -R24 ;  /* 0x0000000006067229 */ /* 0x001fd00000000818 */
        /* <DEDUP_REMOVED lines=8> */
[----:B------:R-:W-:Y:S01]  /*27d0*/  IMAD.MOV.U32 R6, RZ, RZ, RZ ;  /* 0x000000ffff067224 */ /* 0x000fe200078e00ff */
[----:B------:R-:W-:Y:S01]  /*27e0*/  UMOV UR6, 0x3ae80f1e ;  /* 0x3ae80f1e00067882 */ /* 0x000fe20000000000 */
[----:B------:R-:W-:Y:S01]  /*27f0*/  UMOV UR7, 0x3eb1380b ;  /* 0x3eb1380b00077882 */ /* 0x000fe20000000000 */
[----:B------:R-:W-:Y:S01]  /*2800*/  LOP3.LUT R5, R4, 0x3ff00000, RZ, 0xfc, !PT ;  /* 0x3ff0000004057812 */ /* 0x000fe200078efcff */
[----:B------:R-:W-:Y:S01]  /*2810*/  IMAD.MOV.U32 R4, RZ, RZ, R22 ;  /* 0x000000ffff047224 */ /* 0x000fe200078e0016 */
[----:B------:R-:W-:Y:S02]  /*2820*/  LEA.HI R29, R30, R29, RZ, 0xc ;  /* 0x0000001d1e1d7211 */ /* 0x000fe400078f60ff */
[----:B------:R-:W-:-:S13]  /*2830*/  ISETP.GE.U32.AND P0, PT, R5, 0x3ff6a09f, PT ;  /* 0x3ff6a09f0500780c */ /* 0x000fda0003f06070 */
        /* <DEDUP_REMOVED lines=8> */
[----:B------:R-:W-:-:S08]  /*28c0*/  DFMA R26, R6, R26, R6 ;  /* 0x0000001a061a722b */ /* 0x000fd00000000006 */
[----:B------:R-:W-:-:S08]  /*28d0*/  DMUL R24, R4, R26 ;  /* 0x0000001a04187228 */ /* 0x000fd00000000000 */
[----:B------:R-:W-:-:S08]  /*28e0*/  DFMA R24, R4, R26, R24 ;  /* 0x0000001a0418722b */ /* 0x000fd00000000018 */
[----:B------:R-:W-:Y:S02]  /*28f0*/  DADD R6, R4, -R24 ;  /* 0x0000000004067229 */ /* 0x000fe40000000818 */
[----:B------:R-:W-:-:S06]  /*2900*/  DMUL R22, R24, R24 ;  /* 0x0000001818167228 */ /* 0x000fcc0000000000 */
[----:B------:R-:W-:-:S08]  /*2910*/  DADD R6, R6, R6 ;  /* 0x0000000006067229 */ /* 0x000fd00000000006 */
[----:B------:R-:W-:Y:S01]  /*2920*/  DFMA R6, R4, -R24, R6 ;  /* 0x800000180406722b */ /* 0x000fe20000000006 */
[----:B------:R-:W-:Y:S01]  /*2930*/  MOV R4, 0x8b7a8b04 ;  /* 0x8b7a8b0400047802 */ /* 0x000fe20000000f00 */
[----:B------:R-:W-:-:S06]  /*2940*/  IMAD.MOV.U32 R5, RZ, RZ, 0x3ed0ee25 ;  /* 0x3ed0ee25ff057424 */ /* 0x000fcc00078e00ff */
[----:B------:R-:W-:Y:S02]  /*2950*/  DMUL R6, R26, R6 ;  /* 0x000000061a067228 */ /* 0x000fe40000000000 */
[----:B------:R-:W-:Y:S01]  /*2960*/  DFMA R4, R22, UR6, R4 ;  /* 0x0000000616047c2b */ /* 0x000fe20008000004 */
[----:B------:R-:W-:Y:S01]  /*2970*/  UMOV UR6, 0x9f02676f ;  /* 0x9f02676f00067882 */ /* 0x000fe20000000000 */
[----:B------:R-:W-:-:S06]  /*2980*/  UMOV UR7, 0x3ef3b266 ;  /* 0x3ef3b26600077882 */ /* 0x000fcc0000000000 */
        /* <DEDUP_REMOVED lines=14> */
[----:B------:R-:W-:Y:S01]  /*2a70*/  LOP3.LUT R4, R29, 0x80000000, RZ, 0x3c, !PT ;  /* 0x800000001d047812 */ /* 0x000fe200078e3cff */
[----:B------:R-:W-:Y:S01]  /*2a80*/  UMOV UR7, 0x3fb55555 ;  /* 0x3fb5555500077882 */ /* 0x000fe20000000000 */
[----:B------:R-:W-:-:S04]  /*2a90*/  MOV R5, 0x43300000 ;  /* 0x4330000000057802 */ /* 0x000fc80000000f00 */
[----:B------:R-:W-:Y:S01]  /*2aa0*/  DFMA R26, R22, R26, UR6 ;  /* 0x00000006161a7e2b */ /* 0x000fe2000800001a */
[----:B------:R-:W-:Y:S01]  /*2ab0*/  UMOV UR6, 0x80000000 ;  /* 0x8000000000067882 */ /* 0x000fe20000000000 */
[----:B------:R-:W-:Y:S02]  /*2ac0*/  UMOV UR7, 0x43300000 ;  /* 0x4330000000077882 */ /* 0x000fe40000000000 */
[----:B------:R-:W-:Y:S01]  /*2ad0*/  DADD R4, R4, -UR6 ;  /* 0x8000000604047e29 */ /* 0x000fe20008000000 */
[----:B------:R-:W-:Y:S01]  /*2ae0*/  UMOV UR6, 0xfefa39ef ;  /* 0xfefa39ef00067882 */ /* 0x000fe20000000000 */
[----:B------:R-:W-:Y:S02]  /*2af0*/  UMOV UR7, 0x3fe62e42 ;  /* 0x3fe62e4200077882 */ /* 0x000fe40000000000 */
[----:B------:R-:W-:-:S04]  /*2b00*/  DMUL R26, R22, R26 ;  /* 0x0000001a161a7228 */ /* 0x000fc80000000000 */
[----:B------:R-:W-:-:S04]  /*2b10*/  DFMA R22, R4, UR6, R24 ;  /* 0x0000000604167c2b */ /* 0x000fc80008000018 */
[----:B------:R-:W-:-:S04]  /*2b20*/  DFMA R26, R24, R26, R6 ;  /* 0x0000001a181a722b */ /* 0x000fc80000000006 */
[----:B------:R-:W-:Y:S01]  /*2b30*/  DFMA R6, R4, -UR6, R22 ;  /* 0x8000000604067c2b */ /* 0x000fe20008000016 */
[----:B------:R-:W-:Y:S01]  /*2b40*/  UMOV UR6, 0x3b39803f ;  /* 0x3b39803f00067882 */ /* 0x000fe20000000000 */
[----:B------:R-:W-:-:S06]  /*2b50*/  UMOV UR7, 0x3c7abc9e ;  /* 0x3c7abc9e00077882 */ /* 0x000fcc0000000000 */
[----:B------:R-:W-:-:S08]  /*2b60*/  DADD R6, -R24, R6 ;  /* 0x0000000018067229 */ /* 0x000fd00000000106 */
[----:B------:R-:W-:-:S08]  /*2b70*/  DADD R6, R26, -R6 ;  /* 0x000000001a067229 */ /* 0x000fd00000000806 */
[----:B------:R-:W-:-:S08]  /*2b80*/  DFMA R4, R4, UR6, R6 ;  /* 0x0000000604047c2b */ /* 0x000fd00008000006 */
[----:B------:R-:W-:Y:S01]  /*2b90*/  DADD R4, R22, R4 ;  /* 0x0000000016047229 */ /* 0x000fe20000000004 */
[----:B------:R-:W-:Y:S10]  /*2ba0*/  BRA `(.L_x_30) ;  /* 0x0000000000187947 */ /* 0x000ff40003800000 */
.L_x_29:
[----:B------:R-:W-:Y:S01]  /*2bb0*/  IMAD.MOV.U32 R6, RZ, RZ, 0x0 ;  /* 0x00000000ff067424 */ /* 0x000fe200078e00ff */
[----:B------:R-:W-:Y:S01]  /*2bc0*/  LOP3.LUT P0, RZ, R5, 0x7fffffff, RZ, 0xc0, !PT ;  /* 0x7fffffff05ff7812 */ /* 0x000fe2000780c0ff */
[----:B------:R-:W-:-:S06]  /*2bd0*/  IMAD.MOV.U32 R7, RZ, RZ, 0x7ff00000 ;  /* 0x7ff00000ff077424 */ /* 0x000fcc00078e00ff */
[----:B------:R-:W-:-:S10]  /*2be0*/  DFMA R6, R4, R6, +INF ;  /* 0x7ff000000406742b */ /* 0x000fd40000000006 */
[----:B------:R-:W-:Y:S02]  /*2bf0*/  FSEL R4, R6, RZ, P0 ;  /* 0x000000ff06047208 */ /* 0x000fe40000000000 */
[----:B------:R-:W-:-:S07]  /*2c00*/  FSEL R5, R7, -QNAN , P0 ;  /* 0xfff0000007057808 */ /* 0x000fce0000000000 */
.L_x_30:
[----:B------:R-:W-:Y:S05]  /*2c10*/  BSYNC.RECONVERGENT B0 ;  /* 0x0000000000007941 */ /* 0x000fea0003800200 */
.L_x_28:
[C---:B------:R-:W-:Y:S01]  /*2c20*/  FMUL R6, R49.reuse, 8388608 ;  /* 0x4b00000031067820 */ /* 0x040fe20000400000 */
[----:B------:R-:W-:Y:S01]  /*2c30*/  FSETP.GEU.AND P1, PT, R49, 1.175494350822287508e-38, PT ;  /* 0x008000003100780b */ /* 0x000fe20003f2e000 */
[----:B------:R-:W0:Y:S01]  /*2c40*/  LDCU UR6, c[0x0][0x3b4] ;  /* 0x00007680ff0677ac */ /* 0x000e220008000800 */
[----:B------:R-:W-:Y:S02]  /*2c50*/  BSSY.RECONVERGENT B1, `(.L_x_31) ;  /* 0x000003f000017945 */ /* 0x000fe40003800200 */
[----:B------:R-:W-:Y:S02]  /*2c60*/  FSEL R25, R6, R49, !P1 ;  /* 0x0000003106197208 */ /* 0x000fe40004800000 */
[----:B------:R-:W-:Y:S02]  /*2c70*/  FSEL R29, RZ, -23, P1 ;  /* 0xc1b80000ff1d7808 */ /* 0x000fe40000800000 */
[C---:B------:R-:W-:Y:S01]  /*2c80*/  IADD3 R6, PT, PT, R25.reuse, -0x3f2aaaab, RZ ;  /* 0xc0d5555519067810 */ /* 0x040fe20007ffe0ff */
[C---:B------:R-:W-:Y:S01]  /*2c90*/  FFMA R0, R25.reuse, R0, +INF ;  /* 0x7f80000019007423 */ /* 0x040fe20000000000 */
[----:B------:R-:W-:-:S02]  /*2ca0*/  ISETP.GT.U32.AND P0, PT, R25, 0x7f7fffff, PT ;  /* 0x7f7fffff1900780c */ /* 0x000fc40003f04070 */
[----:B------:R-:W-:Y:S02]  /*2cb0*/  LOP3.LUT R6, R6, 0xff800000, RZ, 0xc0, !PT ;  /* 0xff80000006067812 */ /* 0x000fe400078ec0ff */
[----:B------:R-:W-:-:S03]  /*2cc0*/  FSETP.NEU.AND P1, PT, R25, RZ, PT ;  /* 0x000000ff1900720b */ /* 0x000fc60003f2d000 */
[----:B------:R-:W-:Y:S01]  /*2cd0*/  IMAD.IADD R27, R25, 0x1, -R6 ;  /* 0x00000001191b7824 */ /* 0x000fe200078e0a06 */
[----:B------:R-:W-:Y:S01]  /*2ce0*/  I2FP.F32.S32 R6, R6 ;  /* 0x0000000600067245 */ /* 0x000fe20000201400 */
[----:B0-----:R-:W0:Y:S01]  /*2cf0*/  F2F.F64.F32 R22, UR6 ;  /* 0x0000000600167d10 */ /* 0x001e220008201800 */
[----:B------:R-:W1:Y:S01]  /*2d00*/  LDCU UR6, c[0x0][0x3a4] ;  /* 0x00007480ff0677ac */ /* 0x000e620008000800 */
[----:B------:R-:W-:Y:S02]  /*2d10*/  FADD R27, R27, -1 ;  /* 0xbf8000001b1b7421 */ /* 0x000fe40000000000 */
[----:B------:R-:W-:Y:S01]  /*2d20*/  FFMA R29, R6, 1.1920928955078125e-07, R29 ;  /* 0x34000000061d7823 */ /* 0x000fe2000000001d */
[----:B------:R-:W-:Y:S02]  /*2d30*/  IMAD.MOV.U32 R6, RZ, RZ, 0x1 ;  /* 0x00000001ff067424 */ /* 0x000fe400078e00ff */
[----:B------:R-:W-:-:S04]  /*2d40*/  FFMA R28, R27, -R28, 0.14084610342979431152 ;  /* 0x3e1039f61b1c7423 */ /* 0x000fc8000000081c */
[----:B------:R-:W-:-:S04]  /*2d50*/  FFMA R28, R27, R28, -0.12148627638816833496 ;  /* 0xbdf8cdcc1b1c7423 */ /* 0x000fc8000000001c */
[C---:B------:R-:W-:Y:S01]  /*2d60*/  FFMA R28, R27.reuse, R28, 0.13980610668659210205 ;  /* 0x3e0f29551b1c7423 */ /* 0x040fe2000000001c */
[----:B0-----:R-:W0:Y:S03]  /*2d70*/  MUFU.RCP64H R7, R23 ;  /* 0x0000001700077308 */ /* 0x001e260000001800 */
[----:B------:R-:W-:-:S04]  /*2d80*/  FFMA R28, R27, R28, -0.16684235632419586182 ;  /* 0xbe2ad8b91b1c7423 */ /* 0x000fc8000000001c */
[----:B------:R-:W-:-:S04]  /*2d90*/  FFMA R28, R27, R28, 0.20012299716472625732 ;  /* 0x3e4ced0b1b1c7423 */ /* 0x000fc8000000001c */
[----:B------:R-:W-:-:S04]  /*2da0*/  FFMA R28, R27, R28, -0.24999669194221496582 ;  /* 0xbe7fff221b1c7423 */ /* 0x000fc8000000001c */
[----:B------:R-:W-:Y:S01]  /*2db0*/  FFMA R28, R27, R28, 0.33333182334899902344 ;  /* 0x3eaaaa781b1c7423 */ /* 0x000fe2000000001c */
[----:B0-----:R-:W-:-:S03]  /*2dc0*/  DFMA R24, -R22, R6, 1 ;  /* 0x3ff000001618742b */ /* 0x001fc60000000106 */
[----:B------:R-:W-:-:S04]  /*2dd0*/  FFMA R28, R27, R28, -0.5 ;  /* 0xbf0000001b1c7423 */ /* 0x000fc8000000001c */
[----:B------:R-:W-:Y:S01]  /*2de0*/  FMUL R28, R27, R28 ;  /* 0x0000001c1b1c7220 */ /* 0x000fe20000400000 */
[----:B------:R-:W-:-:S03]  /*2df0*/  DFMA R24, R24, R24, R24 ;  /* 0x000000181818722b */ /* 0x000fc60000000018 */
[----:B------:R-:W-:Y:S01]  /*2e00*/  FFMA R28, R27, R28, R27 ;  /* 0x0000001c1b1c7223 */ /* 0x000fe2000000001b */
[----:B------:R-:W-:-:S03]  /*2e10*/  FADD R27, R51, R48 ;  /* 0x00000030331b7221 */ /* 0x000fc60000000000 */
[----:B------:R-:W-:Y:S01]  /*2e20*/  @!P0 FFMA R0, R29, 0.69314718246459960938, R28 ;  /* 0x3f3172181d008823 */ /* 0x000fe2000000001c */
[----:B------:R-:W-:Y:S01]  /*2e30*/  FADD R26, R27, R46 ;  /* 0x0000002e1b1a7221 */ /* 0x000fe20000000000 */
[----:B------:R-:W-:Y:S01]  /*2e40*/  DFMA R6, R6, R24, R6 ;  /* 0x000000180606722b */ /* 0x000fe20000000006 */
[----:B------:R-:W-:Y:S02]  /*2e50*/  F2F.F64.F32 R24, R47 ;  /* 0x0000002f00187310 */ /* 0x000fe40000201800 */
[----:B------:R-:W-:Y:S01]  /*2e60*/  FSEL R0, R0, -INF , P1 ;  /* 0xff80000000007808 */ /* 0x000fe20000800000 */
[----:B------:R-:W-:-:S04]  /*2e70*/  FADD R50, R49, R26 ;  /* 0x0000001a31327221 */ /* 0x000fc80000000000 */
[----:B------:R-:W-:Y:S01]  /*2e80*/  DFMA R30, -R22, R6, 1 ;  /* 0x3ff00000161e742b */ /* 0x000fe20000000106 */
[----:B------:R-:W0:Y:S07]  /*2e90*/  F2F.F64.F32 R26, R0 ;  /* 0x00000000001a7310 */ /* 0x000e2e0000201800 */
[----:B------:R-:W-:Y:S01]  /*2ea0*/  DFMA R30, R6, R30, R6 ;  /* 0x0000001e061e722b */ /* 0x000fe20000000006 */
[----:B------:R-:W2:Y:S01]  /*2eb0*/  F2F.F64.F32 R28, R50 ;  /* 0x00000032001c7310 */ /* 0x000ea20000201800 */
[----:B0-----:R-:W-:-:S07]  /*2ec0*/  DADD R4, R26, -R4 ;  /* 0x000000001a047229 */ /* 0x001fce0000000804 */
[----:B------:R-:W-:Y:S01]  /*2ed0*/  F2F.F32.F64 R7, R40 ;  /* 0x0000002800077310 */ /* 0x000fe20000301000 */
[----:B--2---:R-:W-:-:S07]  /*2ee0*/  DFMA R28, R24, -4, R28 ;  /* 0xc0100000181c782b */ /* 0x004fce000000001c */
[----:B-1----:R-:W0:Y:S01]  /*2ef0*/  F2F.F64.F32 R26, -UR6 ;  /* 0x80000006001a7d10 */ /* 0x002e220008201800 */
[----:B------:R-:W-:-:S07]  /*2f00*/  DMUL R32, R4, R32 ;  /* 0x0000002004207228 */ /* 0x000fce0000000000 */
[----:B------:R1:W2:Y:S01]  /*2f10*/  F2F.F32.F64 R6, R38 ;  /* 0x0000002600067310 */ /* 0x0002a20000301000 */
[----:B0-----:R-:W-:Y:S02]  /*2f20*/  DMUL R28, R26, R28 ;  /* 0x0000001c1a1c7228 */ /* 0x001fe40000000000 */
[----:B-1----:R-:W-:-:S06]  /*2f30*/  DADD R38, R20, R20 ;  /* 0x0000000014267229 */ /* 0x002fcc0000000014 */
[----:B------:R-:W-:Y:S02]  /*2f40*/  DMUL R4, R28, R30 ;  /* 0x0000001e1c047228 */ /* 0x000fe40000000000 */
[----:B------:R-:W-:-:S06]  /*2f50*/  FSETP.GEU.AND P1, PT, |R29|, 6.5827683646048100446e-37, PT ;  /* 0x036000001d00780b */ /* 0x000fcc0003f2e200 */
[----:B------:R-:W-:-:S08]  /*2f60*/  DFMA R40, -R22, R4, R28 ;  /* 0x000000041628722b */ /* 0x000fd0000000011c */
[----:B------:R-:W-:Y:S01]  /*2f70*/  DFMA R30, R30, R40, R4 ;  /* 0x000000281e1e722b */ /* 0x000fe20000000004 */
[----:B------:R0:W1:Y:S09]  /*2f80*/  F2F.F32.F64 R5, R36 ;  /* 0x0000002400057310 */ /* 0x0000720000301000 */
[----:B------:R-:W-:Y:S01]  /*2f90*/  FFMA R0, RZ, R23, R31 ;  /* 0x00000017ff007223 */ /* 0x000fe2000000001f */
[----:B------:R3:W4:Y:S01]  /*2fa0*/  F2F.F32.F64 R4, R34 ;  /* 0x0000002200047310 */ /* 0x0007220000301000 */
[----:B0-----:R-:W-:-:S03]  /*2fb0*/  DADD R36, -R38, 1 ;  /* 0x3ff0000026247429 */ /* 0x001fc60000000100 */
[----:B------:R-:W-:-:S05]  /*2fc0*/  FSETP.GT.AND P0, PT, |R0|, 1.469367938527859385e-39, PT ;  /* 0x001000000000780b */ /* 0x000fca0003f04200 */
[----:B------:R-:W-:-:S06]  /*2fd0*/  DFMA R32, R36, R2, R32 ;  /* 0x000000022420722b */ /* 0x000fcc0000000020 */
[----:B------:R3:W0:Y:S02]  /*2fe0*/  F2F.F32.F64 R3, R32 ;  /* 0x0000002000037310 */ /* 0x0006240000301000 */
[----:B-12-4-:R-:W-:Y:S05]  /*2ff0*/  @P0 BRA P1, `(.L_x_32) ;  /* 0x0000000000100947 */ /* 0x016fea0000800000 */
[----:B---3--:R-:W-:Y:S01]  /*3000*/  MOV R32, R22 ;  /* 0x0000001600207202 */ /* 0x008fe20000000f00 */
[----:B------:R-:W-:Y:S01]  /*3010*/  IMAD.MOV.U32 R33, RZ, RZ, R23 ;  /* 0x000000ffff217224 */ /* 0x000fe200078e0017 */
[----:B------:R-:W-:-:S07]  /*3020*/  MOV R50, 0x3040 ;  /* 0x0000304000327802 */ /* 0x000fce0000000f00 */
[----:B0----5:R-:W-:Y:S05]  /*3030*/  CALL.REL.NOINC `($__internal_0_$__cuda_sm20_div_rn_f64_full) ;  /* 0x00000018008c7944 */ /* 0x021fea0003c00000 */
.L_x_32:
[----:B------:R-:W-:Y:S05]  /*3040*/  BSYNC.RECONVERGENT B1 ;  /* 0x0000000000017941 */ /* 0x000fea0003800200 */
.L_x_31:
[----:B------:R-:W3:Y:S01]  /*3050*/  MUFU.RCP64H R29, R23 ;  /* 0x00000017001d7308 */ /* 0x000ee20000001800 */
[----:B------:R-:W-:Y:S01]  /*3060*/  IMAD.MOV.U32 R28, RZ, RZ, 0x1 ;  /* 0x00000001ff1c7424 */ /* 0x000fe200078e00ff */
[----:B------:R-:W-:Y:S01]  /*3070*/  FSETP.GEU.AND P1, PT, |R31|, 6.5827683646048100446e-37, PT ;  /* 0x036000001f00780b */ /* 0x000fe20003f2e200 */
[----:B------:R-:W-:Y:S04]  /*3080*/  BSSY.RECONVERGENT B1, `(.L_x_33) ;  /* 0x0000014000017945 */ /* 0x000fe80003800200 */
[----:B---3--:R-:W-:-:S08]  /*3090*/  DFMA R32, -R22, R28, 1 ;  /* 0x3ff000001620742b */ /* 0x008fd0000000011c */
[----:B------:R-:W-:-:S08]  /*30a0*/  DFMA R32, R32, R32, R32 ;  /* 0x000000202020722b */ /* 0x000fd00000000020 */
[----:B------:R-:W-:-:S08]  /*30b0*/  DFMA R32, R28, R32, R28 ;  /* 0x000000201c20722b */ /* 0x000fd0000000001c */
[----:B------:R-:W-:-:S08]  /*30c0*/  DFMA R28, -R22, R32, 1 ;  /* 0x3ff00000161c742b */ /* 0x000fd00000000120 */
[----:B------:R-:W-:-:S08]  /*30d0*/  DFMA R28, R32, R28, R32 ;  /* 0x0000001c201c722b */ /* 0x000fd00000000020 */
[----:B------:R-:W-:-:S08]  /*30e0*/  DMUL R34, R28, R30 ;  /* 0x0000001e1c227228 */ /* 0x000fd00000000000 */
[----:B------:R-:W-:-:S08]  /*30f0*/  DFMA R32, -R22, R34, R30 ;  /* 0x000000221620722b */ /* 0x000fd0000000011e */
[----:B------:R-:W-:-:S10]  /*3100*/  DFMA R28, R28, R32, R34 ;  /* 0x000000201c1c722b */ /* 0x000fd40000000022 */
[----:B------:R-:W-:-:S05]  /*3110*/  FFMA R0, RZ, R23, R29 ;  /* 0x00000017ff007223 */ /* 0x000fca000000001d */
[----:B------:R-:W-:-:S13]  /*3120*/  FSETP.GT.AND P0, PT, |R0|, 1.469367938527859385e-39, PT ;  /* 0x001000000000780b */ /* 0x000fda0003f04200 */
[----:B------:R-:W-:Y:S05]  /*3130*/  @P0 BRA P1, `(.L_x_34) ;  /* 0x0000000000200947 */ /* 0x000fea0000800000 */
[----:B------:R-:W-:Y:S01]  /*3140*/  MOV R28, R30 ;  /* 0x0000001e001c7202 */ /* 0x000fe20000000f00 */
[----:B------:R-:W-:Y:S01]  /*3150*/  IMAD.MOV.U32 R29, RZ, RZ, R31 ;  /* 0x000000ffff1d7224 */ /* 0x000fe200078e001f */
[----:B------:R-:W-:Y:S01]  /*3160*/  MOV R33, R23 ;  /* 0x0000001700217202 */ /* 0x000fe20000000f00 */
[----:B------:R-:W-:Y:S01]  /*3170*/  IMAD.MOV.U32 R32, RZ, RZ, R22 ;  /* 0x000000ffff207224 */ /* 0x000fe200078e0016 */
[----:B------:R-:W-:-:S07]  /*3180*/  MOV R50, 0x31a0 ;  /* 0x000031a000327802 */ /* 0x000fce0000000f00 */
[----:B0----5:R-:W-:Y:S05]  /*3190*/  CALL.REL.NOINC `($__internal_0_$__cuda_sm20_div_rn_f64_full) ;  /* 0x0000001800347944 */ /* 0x021fea0003c00000 */
[----:B------:R-:W-:Y:S02]  /*31a0*/  IMAD.MOV.U32 R28, RZ, RZ, R30 ;  /* 0x000000ffff1c7224 */ /* 0x000fe400078e001e */
[----:B------:R-:W-:-:S07]  /*31b0*/  IMAD.MOV.U32 R29, RZ, RZ, R31 ;  /* 0x000000ffff1d7224 */ /* 0x000fce00078e001f */
.L_x_34:
[----:B------:R-:W-:Y:S05]  /*31c0*/  BSYNC.RECONVERGENT B1 ;  /* 0x0000000000017941 */ /* 0x000fea0003800200 */
.L_x_33:
[----:B------:R-:W1:Y:S01]  /*31d0*/  MUFU.RCP64H R31, R23 ;  /* 0x00000017001f7308 */ /* 0x000e620000001800 */
[----:B------:R-:W-:Y:S01]  /*31e0*/  MOV R30, 0x1 ;  /* 0x00000001001e7802 */ /* 0x000fe20000000f00 */
[----:B------:R-:W-:Y:S01]  /*31f0*/  FADD R0, R47, R11 ;  /* 0x0000000b2f007221 */ /* 0x000fe20000000000 */
[----:B------:R-:W-:Y:S03]  /*3200*/  BSSY.RECONVERGENT B1, `(.L_x_35) ;  /* 0x0000019000017945 */ /* 0x000fe60003800200 */
[----:B------:R-:W-:Y:S02]  /*3210*/  FADD R0, R45, R0 ;  /* 0x000000002d007221 */ /* 0x000fe40000000000 */
[----:B------:R-:W-:Y:S02]  /*3220*/  F2F.F32.F64 R11, R28 ;  /* 0x0000001c000b7310 */ /* 0x000fe40000301000 */
[----:B------:R-:W-:-:S06]  /*3230*/  FADD R0, R0, R43 ;  /* 0x0000002b00007221 */ /* 0x000fcc0000000000 */
[----:B------:R-:W2:Y:S01]  /*3240*/  F2F.F64.F32 R34, R0 ;  /* 0x0000000000227310 */ /* 0x000ea20000201800 */
[----:B-1----:R-:W-:-:S08]  /*3250*/  DFMA R32, -R22, R30, 1 ;  /* 0x3ff000001620742b */ /* 0x002fd0000000011e */
[----:B------:R-:W-:Y:S02]  /*3260*/  DFMA R32, R32, R32, R32 ;  /* 0x000000202020722b */ /* 0x000fe40000000020 */
[----:B--2---:R-:W-:-:S06]  /*3270*/  DFMA R14, R14, -4, R34 ;  /* 0xc01000000e0e782b */ /* 0x004fcc0000000022 */
[----:B------:R-:W-:Y:S02]  /*3280*/  DFMA R32, R30, R32, R30 ;  /* 0x000000201e20722b */ /* 0x000fe4000000001e */
[----:B------:R-:W-:-:S06]  /*3290*/  DMUL R14, R26, R14 ;  /* 0x0000000e1a0e7228 */ /* 0x000fcc0000000000 */
[----:B------:R-:W-:-:S08]  /*32a0*/  DFMA R30, -R22, R32, 1 ;  /* 0x3ff00000161e742b */ /* 0x000fd00000000120 */
[----:B------:R-:W-:Y:S01]  /*32b0*/  DFMA R30, R32, R30, R32 ;  /* 0x0000001e201e722b */ /* 0x000fe20000000020 */
[----:B------:R-:W-:-:S07]  /*32c0*/  FSETP.GEU.AND P1, PT, |R15|, 6.5827683646048100446e-37, PT ;  /* 0x036000000f00780b */ /* 0x000fce0003f2e200 */
[----:B------:R-:W-:-:S08]  /*32d0*/  DMUL R34, R30, R14 ;  /* 0x0000000e1e227228 */ /* 0x000fd00000000000 */
[----:B------:R-:W-:-:S08]  /*32e0*/  DFMA R32, -R22, R34, R14 ;  /* 0x000000221620722b */ /* 0x000fd0000000010e */
[----:B------:R-:W-:-:S10]  /*32f0*/  DFMA R30, R30, R32, R34 ;  /* 0x000000201e1e722b */ /* 0x000fd40000000022 */
[----:B------:R-:W-:-:S05]  /*3300*/  FFMA R2, RZ, R23, R31 ;  /* 0x00000017ff027223 */ /* 0x000fca000000001f */
[----:B------:R-:W-:-:S13]  /*3310*/  FSETP.GT.AND P0, PT, |R2|, 1.469367938527859385e-39, PT ;  /* 0x001000000200780b */ /* 0x000fda0003f04200 */
[----:B------:R-:W-:Y:S05]  /*3320*/  @P0 BRA P1, `(.L_x_36) ;  /* 0x0000000000180947 */ /* 0x000fea0000800000 */
[----:B------:R-:W-:Y:S01]  /*3330*/  IMAD.MOV.U32 R28, RZ, RZ, R14 ;  /* 0x000000ffff1c7224 */ /* 0x000fe200078e000e */
[----:B------:R-:W-:Y:S01]  /*3340*/  MOV R32, R22 ;  /* 0x0000001600207202 */ /* 0x000fe20000000f00 */
[----:B------:R-:W-:Y:S01]  /*3350*/  IMAD.MOV.U32 R29, RZ, RZ, R15 ;  /* 0x000000ffff1d7224 */ /* 0x000fe200078e000f */
[----:B------:R-:W-:Y:S01]  /*3360*/  MOV R50, 0x3390 ;  /* 0x0000339000327802 */ /* 0x000fe20000000f00 */
[----:B------:R-:W-:-:S07]  /*3370*/  IMAD.MOV.U32 R33, RZ, RZ, R23 ;  /* 0x000000ffff217224 */ /* 0x000fce00078e0017 */
[----:B0----5:R-:W-:Y:S05]  /*3380*/  CALL.REL.NOINC `($__internal_0_$__cuda_sm20_div_rn_f64_full) ;  /* 0x0000001400b87944 */ /* 0x021fea0003c00000 */
.L_x_36:
[----:B------:R-:W-:Y:S05]  /*3390*/  BSYNC.RECONVERGENT B1 ;  /* 0x0000000000017941 */ /* 0x000fea0003800200 */
.L_x_35:
[----:B------:R-:W1:Y:S01]  /*33a0*/  MUFU.RCP64H R15, R23 ;  /* 0x00000017000f7308 */ /* 0x000e620000001800 */
[----:B------:R-:W-:Y:S01]  /*33b0*/  IMAD.MOV.U32 R14, RZ, RZ, 0x1 ;  /* 0x00000001ff0e7424 */ /* 0x000fe200078e00ff */
[----:B------:R-:W-:Y:S01]  /*33c0*/  FSETP.GEU.AND P1, PT, |R31|, 6.5827683646048100446e-37, PT ;  /* 0x036000001f00780b */ /* 0x000fe20003f2e200 */
[----:B------:R-:W-:Y:S04]  /*33d0*/  BSSY.RECONVERGENT B1, `(.L_x_37) ;  /* 0x0000014000017945 */ /* 0x000fe80003800200 */
[----:B-1----:R-:W-:-:S08]  /*33e0*/  DFMA R28, -R22, R14, 1 ;  /* 0x3ff00000161c742b */ /* 0x002fd0000000010e */
        /* <DEDUP_REMOVED lines=18> */
.L_x_38:
[----:B------:R-:W-:Y:S05]  /*3510*/  BSYNC.RECONVERGENT B1 ;  /* 0x0000000000017941 */ /* 0x000fea0003800200 */
.L_x_37:
        /* <DEDUP_REMOVED lines=9> */
[----:B------:R-:W-:-:S08]  /*35b0*/  DFMA R30, R30, R30, R30 ;  /* 0x0000001e1e1e722b */ /* 0x000fd0000000001e */
[----:B------:R-:W-:Y:S02]  /*35c0*/  DFMA R30, R28, R30, R28 ;  /* 0x0000001e1c1e722b */ /* 0x000fe4000000001c */
[----:B--2---:R-:W-:-:S06]  /*35d0*/  DFMA R28, R16, -4, R32 ;  /* 0xc0100000101c782b */ /* 0x004fcc0000000020 */
[----:B------:R-:W-:Y:S02]  /*35e0*/  DFMA R16, -R22, R30, 1 ;  /* 0x3ff000001610742b */ /* 0x000fe4000000011e */
[----:B------:R-:W-:-:S06]  /*35f0*/  DMUL R28, R26, R28 ;  /* 0x0000001c1a1c7228 */ /* 0x000fcc0000000000 */
[----:B------:R-:W-:-:S04]  /*3600*/  DFMA R16, R30, R16, R30 ;  /* 0x000000101e10722b */ /* 0x000fc8000000001e */
[----:B------:R-:W-:-:S04]  /*3610*/  FSETP.GEU.AND P1, PT, |R29|, 6.5827683646048100446e-37, PT ;  /* 0x036000001d00780b */ /* 0x000fc80003f2e200 */
[----:B------:R-:W-:-:S08]  /*3620*/  DMUL R32, R16, R28 ;  /* 0x0000001c10207228 */ /* 0x000fd00000000000 */
[----:B------:R-:W-:-:S08]  /*3630*/  DFMA R30, -R22, R32, R28 ;  /* 0x00000020161e722b */ /* 0x000fd0000000011c */
[----:B------:R-:W-:-:S10]  /*3640*/  DFMA R16, R16, R30, R32 ;  /* 0x0000001e1010722b */ /* 0x000fd40000000020 */
[----:B------:R-:W-:-:S05]  /*3650*/  FFMA R2, RZ, R23, R17 ;  /* 0x00000017ff027223 */ /* 0x000fca0000000011 */
[----:B------:R-:W-:-:S13]  /*3660*/  FSETP.GT.AND P0, PT, |R2|, 1.469367938527859385e-39, PT ;  /* 0x001000000200780b */ /* 0x000fda0003f04200 */
[----:B------:R-:W-:Y:S05]  /*3670*/  @P0 BRA P1, `(.L_x_40) ;  /* 0x0000000000180947 */ /* 0x000fea0000800000 */
[----:B------:R-:W-:Y:S01]  /*3680*/  IMAD.MOV.U32 R32, RZ, RZ, R22 ;  /* 0x000000ffff207224 */ /* 0x000fe200078e0016 */
[----:B------:R-:W-:Y:S01]  /*3690*/  MOV R50, 0x36c0 ;  /* 0x000036c000327802 */ /* 0x000fe20000000f00 */
[----:B------:R-:W-:-:S07]  /*36a0*/  IMAD.MOV.U32 R33, RZ, RZ, R23 ;  /* 0x000000ffff217224 */ /* 0x000fce00078e0017 */
[----:B0----5:R-:W-:Y:S05]  /*36b0*/  CALL.REL.NOINC `($__internal_0_$__cuda_sm20_div_rn_f64_full) ;  /* 0x0000001000ec7944 */ /* 0x021fea0003c00000 */
[----:B------:R-:W-:Y:S01]  /*36c0*/  MOV R16, R30 ;  /* 0x0000001e00107202 */ /* 0x000fe20000000f00 */
[----:B------:R-:W-:-:S07]  /*36d0*/  IMAD.MOV.U32 R17, RZ, RZ, R31 ;  /* 0x000000ffff117224 */ /* 0x000fce00078e001f */
.L_x_40:
[----:B------:R-:W-:Y:S05]  /*36e0*/  BSYNC.RECONVERGENT B1 ;  /* 0x0000000000017941 */ /* 0x000fea0003800200 */
.L_x_39:
        /* <DEDUP_REMOVED lines=23> */
.L_x_42:
[----:B------:R-:W-:Y:S05]  /*3860*/  BSYNC.RECONVERGENT B1 ;  /* 0x0000000000017941 */ /* 0x000fea0003800200 */
.L_x_41:
[----:B------:R-:W1:Y:S01]  /*3870*/  MUFU.RCP64H R17, R23 ;  /* 0x0000001700117308 */ /* 0x000e620000001800 */
[----:B------:R-:W-:Y:S01]  /*3880*/  MOV R16, 0x1 ;  /* 0x0000000100107802 */ /* 0x000fe20000000f00 */
[----:B------:R-:W-:Y:S01]  /*3890*/  FADD R44, R45, R44 ;  /* 0x0000002c2d2c7221 */ /* 0x000fe20000000000 */
[----:B------:R-:W-:Y:S03]  /*38a0*/  BSSY.RECONVERGENT B1, `(.L_x_43) ;  /* 0x000001b000017945 */ /* 0x000fe60003800200 */
[----:B------:R-:W-:Y:S02]  /*38b0*/  FADD R44, R9, R44 ;  /* 0x0000002c092c7221 */ /* 0x000fe40000000000 */
[----:B------:R-:W-:Y:S02]  /*38c0*/  F2F.F32.F64 R9, R14 ;  /* 0x0000000e00097310 */ /* 0x000fe40000301000 */
[----:B------:R-:W-:Y:S01]  /*38d0*/  FADD R44, R47, R44 ;  /* 0x0000002c2f2c7221 */ /* 0x000fe20000000000 */
[----:B-1----:R-:W-:-:S08]  /*38e0*/  DFMA R28, -R22, R16, 1 ;  /* 0x3ff00000161c742b */ /* 0x002fd00000000110 */
[----:B------:R-:W-:Y:S02]  /*38f0*/  DFMA R30, R28, R28, R28 ;  /* 0x0000001c1c1e722b */ /* 0x000fe4000000001c */
[----:B------:R-:W1:Y:S06]  /*3900*/  F2F.F64.F32 R28, R44 ;  /* 0x0000002c001c7310 */ /* 0x000e6c0000201800 */
[----:B------:R-:W-:Y:S02]  /*3910*/  DFMA R30, R16, R30, R16 ;  /* 0x0000001e101e722b */ /* 0x000fe40000000010 */
[----:B-1----:R-:W-:-:S06]  /*3920*/  DFMA R16, R18, -4, R28 ;  /* 0xc01000001210782b */ /* 0x002fcc000000001c */
[----:B------:R-:W-:Y:S02]  /*3930*/  DFMA R18, -R22, R30, 1 ;  /* 0x3ff000001612742b */ /* 0x000fe4000000011e */
[----:B------:R-:W-:-:S06]  /*3940*/  DMUL R16, R26, R16 ;  /* 0x000000101a107228 */ /* 0x000fcc0000000000 */
[----:B------:R-:W-:-:S08]  /*3950*/  DFMA R30, R30, R18, R30 ;  /* 0x000000121e1e722b */ /* 0x000fd0000000001e */
[----:B------:R-:W-:Y:S01]  /*3960*/  DMUL R28, R30, R16 ;  /* 0x000000101e1c7228 */ /* 0x000fe20000000000 */
[----:B------:R-:W-:-:S07]  /*3970*/  FSETP.GEU.AND P1, PT, |R17|, 6.5827683646048100446e-37, PT ;  /* 0x036000001100780b */ /* 0x000fce0003f2e200 */
        /* <DEDUP_REMOVED lines=11> */
[----:B------:R-:W-:Y:S01]  /*3a30*/  IMAD.MOV.U32 R28, RZ, RZ, R30 ;  /* 0x000000ffff1c7224 */ /* 0x000fe200078e001e */
[----:B------:R-:W-:-:S07]  /*3a40*/  MOV R29, R31 ;  /* 0x0000001f001d7202 */ /* 0x000fce0000000f00 */
.L_x_44:
[----:B------:R-:W-:Y:S05]  /*3a50*/  BSYNC.RECONVERGENT B1 ;  /* 0x0000000000017941 */ /* 0x000fea0003800200 */
.L_x_43:
        /* <DEDUP_REMOVED lines=15> */
[----:B------:R-:W-:Y:S01]  /*3b50*/  IMAD.MOV.U32 R32, RZ, RZ, R22 ;  /* 0x000000ffff207224 */ /* 0x000fe200078e0016 */
[----:B------:R-:W-:Y:S02]  /*3b60*/  MOV R33, R23 ;  /* 0x0000001700217202 */ /* 0x000fe40000000f00 */
[----:B------:R-:W-:-:S07]  /*3b70*/  MOV R50, 0x3b90 ;  /* 0x00003b9000327802 */ /* 0x000fce0000000f00 */
[----:B0----5:R-:W-:Y:S05]  /*3b80*/  CALL.REL.NOINC `($__internal_0_$__cuda_sm20_div_rn_f64_full) ;  /* 0x0000000c00b87944 */ /* 0x021fea0003c00000 */
[----:B------:R-:W-:Y:S02]  /*3b90*/  IMAD.MOV.U32 R14, RZ, RZ, R30 ;  /* 0x000000ffff0e7224 */ /* 0x000fe400078e001e */
[----:B------:R-:W-:-:S07]  /*3ba0*/  IMAD.MOV.U32 R15, RZ, RZ, R31 ;  /* 0x000000ffff0f7224 */ /* 0x000fce00078e001f */
.L_x_46:
[----:B------:R-:W-:Y:S05]  /*3bb0*/  BSYNC.RECONVERGENT B1 ;  /* 0x0000000000017941 */ /* 0x000fea0003800200 */
.L_x_45:
[----:B------:R-:W1:Y:S01]  /*3bc0*/  MUFU.RCP64H R17, R23 ;  /* 0x0000001700117308 */ /* 0x000e620000001800 */
[----:B------:R-:W-:Y:S01]  /*3bd0*/  MOV R16, 0x1 ;  /* 0x0000000100107802 */ /* 0x000fe20000000f00 */
[----:B------:R-:W-:Y:S01]  /*3be0*/  FADD R42, R42, R43 ;  /* 0x0000002b2a2a7221 */ /* 0x000fe20000000000 */
[----:B------:R-:W-:Y:S03]  /*3bf0*/  BSSY.RECONVERGENT B1, `(.L_x_47) ;  /* 0x000001b000017945 */ /* 0x000fe60003800200 */
[----:B------:R-:W-:-:S04]  /*3c00*/  FADD R29, R47, R42 ;  /* 0x0000002a2f1d7221 */ /* 0x000fc80000000000 */
[----:B-----5:R-:W-:Y:S02]  /*3c10*/  FADD R0, R8, R29 ;  /* 0x0000001d08007221 */ /* 0x020fe40000000000 */
[----:B------:R-:W-:Y:S01]  /*3c20*/  F2F.F32.F64 R8, R14 ;  /* 0x0000000e00087310 */ /* 0x000fe20000301000 */
[----:B-1----:R-:W-:-:S08]  /*3c30*/  DFMA R18, -R22, R16, 1 ;  /* 0x3ff000001612742b */ /* 0x002fd00000000110 */
[----:B------:R-:W-:Y:S02]  /*3c40*/  DFMA R28, R18, R18, R18 ;  /* 0x00000012121c722b */ /* 0x000fe40000000012 */
[----:B------:R-:W1:Y:S06]  /*3c50*/  F2F.F64.F32 R18, R0 ;  /* 0x0000000000127310 */ /* 0x000e6c0000201800 */
[----:B------:R-:W-:-:S08]  /*3c60*/  DFMA R28, R16, R28, R16 ;  /* 0x0000001c101c722b */ /* 0x000fd00000000010 */
[----:B------:R-:W-:Y:S02]  /*3c70*/  DFMA R16, -R22, R28, 1 ;  /* 0x3ff000001610742b */ /* 0x000fe4000000011c */
[----:B-1----:R-:W-:-:S08]  /*3c80*/  DFMA R18, R20, -4, R18 ;  /* 0xc01000001412782b */ /* 0x002fd00000000012 */
[----:B------:R-:W-:Y:S02]  /*3c90*/  DMUL R26, R26, R18 ;  /* 0x000000121a1a7228 */ /* 0x000fe40000000000 */
        /* <DEDUP_REMOVED lines=13> */
[----:B0-----:R-:W-:Y:S05]  /*3d70*/  CALL.REL.NOINC `($__internal_0_$__cuda_sm20_div_rn_f64_full) ;  /* 0x0000000c003c7944 */ /* 0x001fea0003c00000 */
[----:B------:R-:W-:Y:S01]  /*3d80*/  IMAD.MOV.U32 R28, RZ, RZ, R30 ;  /* 0x000000ffff1c7224 */ /* 0x000fe200078e001e */
[----:B------:R-:W-:-:S07]  /*3d90*/  MOV R29, R31 ;  /* 0x0000001f001d7202 */ /* 0x000fce0000000f00 */
.L_x_48:
[----:B------:R-:W-:Y:S05]  /*3da0*/  BSYNC.RECONVERGENT B1 ;  /* 0x0000000000017941 */ /* 0x000fea0003800200 */
.L_x_47:
        /* <DEDUP_REMOVED lines=18> */
[----:B0-----:R-:W-:Y:S05]  /*3ed0*/  CALL.REL.NOINC `($__internal_0_$__cuda_sm20_div_rn_f64_full) ;  /* 0x0000000800e47944 */ /* 0x001fea0003c00000 */
[----:B------:R-:W-:Y:S02]  /*3ee0*/  IMAD.MOV.U32 R14, RZ, RZ, R30 ;  /* 0x000000ffff0e7224 */ /* 0x000fe400078e001e */
[----:B------:R-:W-:-:S07]  /*3ef0*/  IMAD.MOV.U32 R15, RZ, RZ, R31 ;  /* 0x000000ffff0f7224 */ /* 0x000fce00078e001f */
.L_x_50:
[----:B------:R-:W-:Y:S05]  /*3f00*/  BSYNC.RECONVERGENT B1 ;  /* 0x0000000000017941 */ /* 0x000fea0003800200 */
.L_x_49:
[----:B------:R-:W1:Y:S01]  /*3f10*/  MUFU.RCP64H R17, R23 ;  /* 0x0000001700117308 */ /* 0x000e620000001800 */
[----:B------:R-:W-:Y:S01]  /*3f20*/  MOV R16, 0x1 ;  /* 0x0000000100107802 */ /* 0x000fe20000000f00 */
[----:B------:R-:W-:Y:S01]  /*3f30*/  FADD R5, R5, R10 ;  /* 0x0000000a05057221 */ /* 0x000fe20000000000 */
[----:B------:R-:W-:Y:S01]  /*3f40*/  FADD R6, R6, R9 ;  /* 0x0000000906067221 */ /* 0x000fe20000000000 */
[----:B------:R-:W-:Y:S01]  /*3f50*/  FADD R7, R7, R8 ;  /* 0x0000000807077221 */ /* 0x000fe20000000000 */
[----:B------:R-:W-:Y:S01]  /*3f60*/  FADD R0, R4, R11 ;  /* 0x0000000b04007221 */ /* 0x000fe20000000000 */
[----:B------:R-:W-:Y:S01]  /*3f70*/  BSSY.RECONVERGENT B1, `(.L_x_51) ;  /* 0x000001d000017945 */ /* 0x000fe20003800200 */
[----:B------:R-:W-:Y:S01]  /*3f80*/  FADD R2, R5, R6 ;  /* 0x0000000605027221 */ /* 0x000fe20000000000 */
[----:B------:R-:W0:Y:S08]  /*3f90*/  F2F.F32.F64 R14, R14 ;  /* 0x0000000e000e7310 */ /* 0x000e300000301000 */
[----:B------:R-:W-:Y:S01]  /*3fa0*/  F2F.F64.F32 R8, R0 ;  /* 0x0000000000087310 */ /* 0x000fe20000201800 */
[----:B-1----:R-:W-:Y:S01]  /*3fb0*/  DFMA R18, -R22, R16, 1 ;  /* 0x3ff000001612742b */ /* 0x002fe20000000110 */
[----:B0-----:R-:W-:Y:S01]  /*3fc0*/  FADD R4, R3, R14 ;  /* 0x0000000e03047221 */ /* 0x001fe20000000000 */
[----:B------:R-:W-:-:S06]  /*3fd0*/  FADD R3, R7, R2 ;  /* 0x0000000207037221 */ /* 0x000fcc0000000000 */
[----:B------:R-:W-:Y:S01]  /*3fe0*/  DFMA R18, R18, R18, R18 ;  /* 0x000000121212722b */ /* 0x000fe20000000012 */
[----:B------:R-:W-:-:S04]  /*3ff0*/  FADD R14, R4, R3 ;  /* 0x00000003040e7221 */ /* 0x000fc80000000000 */
[----:B------:R-:W0:Y:S03]  /*4000*/  F2F.F64.F32 R2, R14 ;  /* 0x0000000e00027310 */ /* 0x000e260000201800 */
[----:B------:R-:W-:-:S08]  /*4010*/  DFMA R18, R16, R18, R16 ;  /* 0x000000121012722b */ /* 0x000fd00000000010 */
[----:B------:R-:W-:Y:S02]  /*4020*/  DFMA R10, -R22, R18, 1 ;  /* 0x3ff00000160a742b */ /* 0x000fe40000000112 */
[----:B0-----:R-:W-:-:S06]  /*4030*/  DFMA R8, R8, -4, R2 ;  /* 0xc01000000808782b */ /* 0x001fcc0000000002 */
        /* <DEDUP_REMOVED lines=13> */
[----:B------:R-:W-:Y:S05]  /*4110*/  CALL.REL.NOINC `($__internal_0_$__cuda_sm20_div_rn_f64_full) ;  /* 0x0000000800547944 */ /* 0x000fea0003c00000 */
[----:B------:R-:W-:Y:S01]  /*4120*/  IMAD.MOV.U32 R28, RZ, RZ, R30 ;  /* 0x000000ffff1c7224 */ /* 0x000fe200078e001e */
[----:B------:R-:W-:-:S07]  /*4130*/  MOV R29, R31 ;  /* 0x0000001f001d7202 */ /* 0x000fce0000000f00 */
.L_x_52:
[----:B------:R-:W-:Y:S05]  /*4140*/  BSYNC.RECONVERGENT B1 ;  /* 0x0000000000017941 */ /* 0x000fea0003800200 */
.L_x_51:
[----:B------:R-:W0:Y:S01]  /*4150*/  MUFU.RCP64H R3, R23 ;  /* 0x0000001700037308 */ /* 0x000e220000001800 */
[----:B------:R-:W-:Y:S01]  /*4160*/  IMAD.MOV.U32 R2, RZ, RZ, 0x1 ;  /* 0x00000001ff027424 */ /* 0x000fe200078e00ff */
[----:B------:R-:W-:Y:S01]  /*4170*/  FSETP.GEU.AND P1, PT, |R29|, 6.5827683646048100446e-37, PT ;  /* 0x036000001d00780b */ /* 0x000fe20003f2e200 */
[----:B------:R-:W-:Y:S04]  /*4180*/  BSSY.RECONVERGENT B1, `(.L_x_53) ;  /* 0x0000012000017945 */ /* 0x000fe80003800200 */
[----:B0-----:R-:W-:-:S08]  /*4190*/  DFMA R8, -R22, R2, 1 ;  /* 0x3ff000001608742b */ /* 0x001fd00000000102 */
        /* <DEDUP_REMOVED lines=13> */
[----:B------:R-:W-:Y:S05]  /*4270*/  CALL.REL.NOINC `($__internal_0_$__cuda_sm20_div_rn_f64_full) ;  /* 0x0000000400fc7944 */ /* 0x000fea0003c00000 */
[----:B------:R-:W-:Y:S02]  /*4280*/  IMAD.MOV.U32 R2, RZ, RZ, R30 ;  /* 0x000000ffff027224 */ /* 0x000fe400078e001e */
[----:B------:R-:W-:-:S07]  /*4290*/  IMAD.MOV.U32 R3, RZ, RZ, R31 ;  /* 0x000000ffff037224 */ /* 0x000fce00078e001f */
.L_x_54:
[----:B------:R-:W-:Y:S05]  /*42a0*/  BSYNC.RECONVERGENT B1 ;  /* 0x0000000000017941 */ /* 0x000fea0003800200 */
.L_x_53:
[C---:B------:R-:W-:Y:S01]  /*42b0*/  DMUL R32, R22.reuse, 4 ;  /* 0x4010000016207828 */ /* 0x040fe20000000000 */
[----:B------:R-:W-:Y:S01]  /*42c0*/  MOV R8, 0x1 ;  /* 0x0000000100087802 */ /* 0x000fe20000000f00 */
[----:B------:R-:W-:Y:S01]  /*42d0*/  FADD R5, R5, -R6 ;  /* 0x8000000605057221 */ /* 0x000fe20000000000 */
[----:B------:R-:W-:Y:S01]  /*42e0*/  FADD R48, R51, -R48 ;  /* 0x8000003033307221 */ /* 0x000fe20000000000 */
[----:B------:R-:W-:Y:S01]  /*42f0*/  F2F.F32.F64 R3, R2 ;  /* 0x0000000200037310 */ /* 0x000fe20000301000 */
[----:B------:R-:W-:Y:S02]  /*4300*/  BSSY.RECONVERGENT B1, `(.L_x_55) ;  /* 0x0000015000017945 */ /* 0x000fe40003800200 */
[----:B------:R-:W-:Y:S01]  /*4310*/  FMUL R5, R5, R48 ;  /* 0x0000003005057220 */ /* 0x000fe20000400000 */
[----:B------:R-:W-:-:S04]  /*4320*/  DMUL R32, R22, R32 ;  /* 0x0000002016207228 */ /* 0x000fc80000000000 */
[----:B------:R-:W0:Y:S08]  /*4330*/  F2F.F64.F32 R28, R5 ;  /* 0x00000005001c7310 */ /* 0x000e300000201800 */
[----:B------:R-:W1:Y:S01]  /*4340*/  MUFU.RCP64H R9, R33 ;  /* 0x0000002100097308 */ /* 0x000e620000001800 */
[----:B0-----:R-:W-:Y:S01]  /*4350*/  FSETP.GEU.AND P1, PT, |R29|, 6.5827683646048100446e-37, PT ;  /* 0x036000001d00780b */ /* 0x001fe20003f2e200 */
        /* <DEDUP_REMOVED lines=11> */
[----:B------:R-:W-:-:S07]  /*4410*/  MOV R50, 0x4430 ;  /* 0x0000443000327802 */ /* 0x000fce0000000f00 */
[----:B------:R-:W-:Y:S05]  /*4420*/  CALL.REL.NOINC `($__internal_0_$__cuda_sm20_div_rn_f64_full) ;  /* 0x0000000400907944 */ /* 0x000fea0003c00000 */
[----:B------:R-:W-:Y:S02]  /*4430*/  IMAD.MOV.U32 R8, RZ, RZ, R30 ;  /* 0x000000ffff087224 */ /* 0x000fe400078e001e */
[----:B------:R-:W-:-:S07]  /*4440*/  IMAD.MOV.U32 R9, RZ, RZ, R31 ;  /* 0x000000ffff097224 */ /* 0x000fce00078e001f */
.L_x_56:
[----:B------:R-:W-:Y:S05]  /*4450*/  BSYNC.RECONVERGENT B1 ;  /* 0x0000000000017941 */ /* 0x000fea0003800200 */
.L_x_55:
[----:B------:R-:W0:Y:S01]  /*4460*/  LDCU UR6, c[0x0][0x3b8] ;  /* 0x00007700ff0677ac */ /* 0x000e220008000800 */
[----:B------:R-:W-:Y:S01]  /*4470*/  FADD R4, R7, -R4 ;  /* 0x8000000407047221 */ /* 0x000fe20000000000 */
[----:B------:R-:W-:Y:S01]  /*4480*/  FADD R49, -R49, R46 ;  /* 0x0000002e31317221 */ /* 0x000fe20000000100 */
[----:B------:R-:W-:Y:S03]  /*4490*/  BSSY.RECONVERGENT B1, `(.L_x_57) ;  /* 0x0000019000017945 */ /* 0x000fe60003800200 */
[----:B------:R-:W-:-:S06]  /*44a0*/  FMUL R28, R4, R49 ;  /* 0x00000031041c7220 */ /* 0x000fcc0000400000 */
[----:B------:R-:W1:Y:S08]  /*44b0*/  F2F.F64.F32 R28, R28 ;  /* 0x0000001c001c7310 */ /* 0x000e700000201800 */
[----:B0-----:R-:W0:Y:S01]  /*44c0*/  F2F.F64.F32 R32, UR6 ;  /* 0x0000000600207d10 */ /* 0x001e220008201800 */
[----:B-1----:R-:W-:Y:S01]  /*44d0*/  FSETP.GEU.AND P1, PT, |R29|, 6.5827683646048100446e-37, PT ;  /* 0x036000001d00780b */ /* 0x002fe20003f2e200 */
[----:B0-----:R-:W-:-:S08]  /*44e0*/  DMUL R10, R32, 4 ;  /* 0x40100000200a7828 */ /* 0x001fd00000000000 */
[----:B------:R-:W-:Y:S01]  /*44f0*/  DMUL R32, R32, R10 ;  /* 0x0000000a20207228 */ /* 0x000fe20000000000 */
[----:B------:R-:W-:-:S05]  /*4500*/  MOV R10, 0x1 ;  /* 0x00000001000a7802 */ /* 0x000fca0000000f00 */
[----:B------:R-:W0:Y:S02]  /*4510*/  MUFU.RCP64H R11, R33 ;  /* 0x00000021000b7308 */ /* 0x000e240000001800 */
[----:B0-----:R-:W-:-:S08]  /*4520*/  DFMA R14, -R32, R10, 1 ;  /* 0x3ff00000200e742b */ /* 0x001fd0000000010a */
[----:B------:R-:W-:-:S08]  /*4530*/  DFMA R14, R14, R14, R14 ;  /* 0x0000000e0e0e722b */ /* 0x000fd0000000000e */
[----:B------:R-:W-:-:S08]  /*4540*/  DFMA R14, R10, R14, R10 ;  /* 0x0000000e0a0e722b */ /* 0x000fd0000000000a */
[----:B------:R-:W-:-:S08]  /*4550*/  DFMA R4, -R32, R14, 1 ;  /* 0x3ff000002004742b */ /* 0x000fd0000000010e */
[----:B------:R-:W-:-:S08]  /*4560*/  DFMA R4, R14, R4, R14 ;  /* 0x000000040e04722b */ /* 0x000fd0000000000e */
[----:B------:R-:W-:-:S08]  /*4570*/  DMUL R6, R28, R4 ;  /* 0x000000041c067228 */ /* 0x000fd00000000000 */
[----:B------:R-:W-:-:S08]  /*4580*/  DFMA R10, -R32, R6, R28 ;  /* 0x00000006200a722b */ /* 0x000fd0000000011c */
[----:B------:R-:W-:Y:S01]  /*4590*/  DFMA R6, R4, R10, R6 ;  /* 0x0000000a0406722b */ /* 0x000fe20000000006 */
[----:B------:R0:W1:Y:S09]  /*45a0*/  F2F.F32.F64 R4, R8 ;  /* 0x0000000800047310 */ /* 0x0000720000301000 */
[----:B------:R-:W-:-:S05]  /*45b0*/  FFMA R0, RZ, R33, R7 ;  /* 0x00000021ff007223 */ /* 0x000fca0000000007 */
[----:B------:R-:W-:-:S13]  /*45c0*/  FSETP.GT.AND P0, PT, |R0|, 1.469367938527859385e-39, PT ;  /* 0x001000000000780b */ /* 0x000fda0003f04200 */
[----:B01----:R-:W-:Y:S05]  /*45d0*/  @P0 BRA P1, `(.L_x_58) ;  /* 0x0000000000100947 */ /* 0x003fea0000800000 */
[----:B------:R-:W-:-:S07]  /*45e0*/  MOV R50, 0x4600 ;  /* 0x0000460000327802 */ /* 0x000fce0000000f00 */
[----:B------:R-:W-:Y:S05]  /*45f0*/  CALL.REL.NOINC `($__internal_0_$__cuda_sm20_div_rn_f64_full) ;  /* 0x00000004001c7944 */ /* 0x000fea0003c00000 */
[----:B------:R-:W-:Y:S02]  /*4600*/  IMAD.MOV.U32 R6, RZ, RZ, R30 ;  /* 0x000000ffff067224 */ /* 0x000fe400078e001e */
[----:B------:R-:W-:-:S07]  /*4610*/  IMAD.MOV.U32 R7, RZ, RZ, R31 ;  /* 0x000000ffff077224 */ /* 0x000fce00078e001f */
.L_x_58:
[----:B------:R-:W-:Y:S05]  /*4620*/  BSYNC.RECONVERGENT B1 ;  /* 0x0000000000017941 */ /* 0x000fea0003800200 */
.L_x_57:
[----:B------:R-:W0:Y:S01]  /*4630*/  LDC R8, c[0x0][0x398] ;  /* 0x0000e600ff087b82 */ /* 0x000e220000000800 */
[----:B------:R-:W1:Y:S01]  /*4640*/  LDCU UR6, c[0x0][0x3a8] ;  /* 0x00007500ff0677ac */ /* 0x000e620008000800 */
[----:B------:R2:W3:Y:S01]  /*4650*/  F2F.F32.F64 R7, R6 ;  /* 0x0000000600077310 */ /* 0x0004e20000301000 */
[----:B-1----:R-:W-:-:S07]  /*4660*/  MOV R11, UR6 ;  /* 0x00000006000b7c02 */ /* 0x002fce0008000f00 */
[----:B0-----:R-:W0:Y:S08]  /*4670*/  MUFU.RCP R0, R8 ;  /* 0x0000000800007308 */ /* 0x001e300000001000 */
[----:B------:R-:W1:Y:S01]  /*4680*/  FCHK P0, R11, R8 ;  /* 0x000000080b007302 */ /* 0x000e620000000000 */
[----:B0-----:R-:W-:-:S04]  /*4690*/  FFMA R5, R0, -R8, 1 ;  /* 0x3f80000000057423 */ /* 0x001fc80000000808 */
[----:B------:R-:W-:-:S04]  /*46a0*/  FFMA R0, R0, R5, R0 ;  /* 0x0000000500007223 */ /* 0x000fc80000000000 */
[----:B------:R-:W-:-:S04]  /*46b0*/  FFMA R5, R0, UR6, RZ ;  /* 0x0000000600057c23 */ /* 0x000fc800080000ff */
[----:B------:R-:W-:-:S04]  /*46c0*/  FFMA R2, R5, -R8, UR6 ;  /* 0x0000000605027e23 */ /* 0x000fc80008000808 */
[----:B------:R-:W-:Y:S01]  /*46d0*/  FFMA R9, R0, R2, R5 ;  /* 0x0000000200097223 */ /* 0x000fe20000000005 */
[----:B-123--:R-:W-:Y:S06]  /*46e0*/  @!P0 BRA `(.L_x_59) ;  /* 0x0000000000148947 */ /* 0x00efec0003800000 */
[----:B------:R-:W0:Y:S01]  /*46f0*/  LDC R0, c[0x0][0x3a8] ;  /* 0x0000ea00ff007b82 */ /* 0x000e220000000800 */
[----:B------:R-:W-:-:S07]  /*4700*/  MOV R2, 0x4730 ;  /* 0x0000473000027802 */ /* 0x000fce0000000f00 */
[----:B------:R-:W1:Y:S02]  /*4710*/  LDC R5, c[0x0][0x398] ;  /* 0x0000e600ff057b82 */ /* 0x000e640000000800 */
[----:B01----:R-:W-:Y:S05]  /*4720*/  CALL.REL.NOINC `($__internal_1_$__cuda_sm3x_div_rn_noftz_f32_slowpath) ;  /* 0x0000000800447944 */ /* 0x003fea0003c00000 */
[----:B------:R-:W-:-:S07]  /*4730*/  IMAD.MOV.U32 R9, RZ, RZ, R0 ;  /* 0x000000ffff097224 */ /* 0x000fce00078e0000 */
.L_x_59:
[----:B------:R-:W0:Y:S02]  /*4740*/  LDC R6, c[0x0][0x39c] ;  /* 0x0000e700ff067b82 */ /* 0x000e240000000800 */
[----:B0-----:R-:W0:Y:S08]  /*4750*/  MUFU.RCP R0, R6 ;  /* 0x0000000600007308 */ /* 0x001e300000001000 */
[----:B------:R-:W1:Y:S01]  /*4760*/  FCHK P0, R9, R6 ;  /* 0x0000000609007302 */ /* 0x000e620000000000 */
[----:B0-----:R-:W-:-:S04]  /*4770*/  FFMA R5, R0, -R6, 1 ;  /* 0x3f80000000057423 */ /* 0x001fc80000000806 */
[----:B------:R-:W-:-:S04]  /*4780*/  FFMA R0, R0, R5, R0 ;  /* 0x0000000500007223 */ /* 0x000fc80000000000 */
[----:B------:R-:W-:-:S04]  /*4790*/  FFMA R2, R0, R9, RZ ;  /* 0x0000000900027223 */ /* 0x000fc800000000ff */
[----:B------:R-:W-:-:S04]  /*47a0*/  FFMA R5, R2, -R6, R9 ;  /* 0x8000000602057223 */ /* 0x000fc80000000009 */
[----:B------:R-:W-:Y:S01]  /*47b0*/  FFMA R8, R0, R5, R2 ;  /* 0x0000000500087223 */ /* 0x000fe20000000002 */
[----:B-1----:R-:W-:Y:S06]  /*47c0*/  @!P0 BRA `(.L_x_60) ;  /* 0x0000000000148947 */ /* 0x002fec0003800000 */
[----:B------:R-:W0:Y:S01]  /*47d0*/  LDC R5, c[0x0][0x39c] ;  /* 0x0000e700ff057b82 */ /* 0x000e220000000800 */
[----:B------:R-:W-:Y:S01]  /*47e0*/  IMAD.MOV.U32 R0, RZ, RZ, R9 ;  /* 0x000000ffff007224 */ /* 0x000fe200078e0009 */
[----:B------:R-:W-:-:S07]  /*47f0*/  MOV R2, 0x4810 ;  /* 0x0000481000027802 */ /* 0x000fce0000000f00 */
[----:B0-----:R-:W-:Y:S05]  /*4800*/  CALL.REL.NOINC `($__internal_1_$__cuda_sm3x_div_rn_noftz_f32_slowpath) ;  /* 0x00000008000c7944 */ /* 0x001fea0003c00000 */
[----:B------:R-:W-:-:S07]  /*4810*/  MOV R8, R0 ;  /* 0x0000000000087202 */ /* 0x000fce0000000f00 */
.L_x_60:
[----:B------:R-:W0:Y:S01]  /*4820*/  LDC.64 R10, c[0x0][0x3a8] ;  /* 0x0000ea00ff0a7b82 */ /* 0x000e220000000a00 */
[----:B------:R-:W1:Y:S08]  /*4830*/  F2F.F64.F32 R8, R8 ;  /* 0x0000000800087310 */ /* 0x000e700000201800 */
[----:B0-----:R-:W0:Y:S08]  /*4840*/  MUFU.RCP R5, R10 ;  /* 0x0000000a00057308 */ /* 0x001e300000001000 */
[----:B------:R-:W2:Y:S01]  /*4850*/  FCHK P0, R11, R10 ;  /* 0x0000000a0b007302 */ /* 0x000ea20000000000 */
[----:B0-----:R-:W-:-:S04]  /*4860*/  FFMA R0, R5, -R10, 1 ;  /* 0x3f80000005007423 */ /* 0x001fc8000000080a */
[----:B------:R-:W-:-:S04]  /*4870*/  FFMA R0, R5, R0, R5 ;  /* 0x0000000005007223 */ /* 0x000fc80000000005 */
[----:B------:R-:W-:-:S04]  /*4880*/  FFMA R2, R0, R11, RZ ;  /* 0x0000000b00027223 */ /* 0x000fc800000000ff */
[----:B------:R-:W-:-:S04]  /*4890*/  FFMA R5, R2, -R10, R11 ;  /* 0x8000000a02057223 */ /* 0x000fc8000000000b */
[----:B------:R-:W-:Y:S01]  /*48a0*/  FFMA R0, R0, R5, R2 ;  /* 0x0000000500007223 */ /* 0x000fe20000000002 */
[----:B-12---:R-:W-:Y:S06]  /*48b0*/  @!P0 BRA `(.L_x_61) ;  /* 0x0000000000108947 */ /* 0x006fec0003800000 */
[----:B------:R-:W0:Y:S01]  /*48c0*/  LDC R0, c[0x0][0x3ac] ;  /* 0x0000eb00ff007b82 */ /* 0x000e220000000800 */
[----:B------:R-:W-:-:S07]  /*48d0*/  MOV R2, 0x4900 ;  /* 0x0000490000027802 */ /* 0x000fce0000000f00 */
[----:B------:R-:W1:Y:S02]  /*48e0*/  LDC R5, c[0x0][0x3a8] ;  /* 0x0000ea00ff057b82 */ /* 0x000e640000000800 */
[----:B01----:R-:W-:Y:S05]  /*48f0*/  CALL.REL.NOINC `($__internal_1_$__cuda_sm3x_div_rn_noftz_f32_slowpath) ;  /* 0x0000000400d07944 */ /* 0x003fea0003c00000 */
.L_x_61:
[----:B------:R-:W0:Y:S01]  /*4900*/  F2F.F64.F32 R10, R0 ;  /* 0x00000000000a7310 */ /* 0x000e220000201800 */
[----:B------:R-:W-:Y:S01]  /*4910*/  DADD R16, R24, R24 ;  /* 0x0000000018107229 */ /* 0x000fe20000000018 */
[----:B------:R-:W1:Y:S01]  /*4920*/  LDCU UR6, c[0x0][0x3b0] ;  /* 0x00007600ff0677ac */ /* 0x000e620008000800 */
[----:B------:R-:W-:-:S06]  /*4930*/  FADD R7, R4, R7 ;  /* 0x0000000704077221 */ /* 0x000fcc0000000000 */
[----:B------:R-:W-:Y:S02]  /*4940*/  DADD R16, -R16, 1 ;  /* 0x3ff0000010107429 */ /* 0x000fe40000000100 */
[----:B0-----:R-:W-:Y:S02]  /*4950*/  DFMA R14, R12, R10, R24 ;  /* 0x0000000a0c0e722b */ /* 0x001fe40000000018 */
[----:B------:R-:W-:-:S06]  /*4960*/  DADD R10, -R10, 1 ;  /* 0x3ff000000a0a7429 */ /* 0x000fcc0000000100 */
[----:B------:R-:W-:Y:S02]  /*4970*/  DMUL R16, R14, R16 ;  /* 0x000000100e107228 */ /* 0x000fe40000000000 */
[----:B------:R-:W-:Y:S02]  /*4980*/  DMUL R10, R24, R10 ;  /* 0x0000000a180a7228 */ /* 0x000fe40000000000 */
[----:B------:R-:W-:-:S06]  /*4990*/  DMUL R14, R8, R14 ;  /* 0x0000000e080e7228 */ /* 0x000fcc0000000000 */
[----:B------:R-:W-:Y:S02]  /*49a0*/  DFMA R10, R12, R10, R16 ;  /* 0x0000000a0c0a722b */ /* 0x000fe40000000010 */
[----:B------:R-:W-:-:S06]  /*49b0*/  DMUL R14, R24, R14 ;  /* 0x0000000e180e7228 */ /* 0x000fcc0000000000 */
[----:B------:R-:W-:Y:S02]  /*49c0*/  DMUL R10, R8, R10 ;  /* 0x0000000a080a7228 */ /* 0x000fe40000000000 */
[----:B------:R-:W-:Y:S01]  /*49d0*/  DMUL R14, R12, R14 ;  /* 0x0000000e0c0e7228 */ /* 0x000fe20000000000 */
[----:B------:R-:W0:Y:S07]  /*49e0*/  LDC.64 R8, c[0x0][0x388] ;  /* 0x0000e200ff087b82 */ /* 0x000e2e0000000a00 */
[----:B------:R-:W2:Y:S08]  /*49f0*/  F2F.F32.F64 R10, R10 ;  /* 0x0000000a000a7310 */ /* 0x000eb00000301000 */
[----:B------:R-:W3:Y:S01]  /*4a00*/  F2F.F32.F64 R14, R14 ;  /* 0x0000000e000e7310 */ /* 0x000ee20000301000 */
[----:B--2---:R-:W-:-:S04]  /*4a10*/  FMUL R0, R10, R7 ;  /* 0x000000070a007220 */ /* 0x004fc80000400000 */
[----:B---3--:R-:W-:Y:S01]  /*4a20*/  FFMA R0, R3, R14, R0 ;  /* 0x0000000e03007223 */ /* 0x008fe20000000000 */
[----:B0-----:R-:W-:-:S04]  /*4a30*/  IMAD.WIDE R2, R53, 0x4, R8 ;  /* 0x0000000435027825 */ /* 0x001fc800078e0208 */
[----:B-1----:R-:W-:-:S05]  /*4a40*/  FFMA R47, R0, UR6, R47 ;  /* 0x00000006002f7c23 */ /* 0x002fca000800002f */
[----:B------:R-:W-:Y:S01]  /*4a50*/  STG.E desc[UR4][R2.64], R47 ;  /* 0x0000002f02007986 */ /* 0x000fe2000c101904 */
[----:B------:R-:W-:Y:S05]  /*4a60*/  EXIT ;  /* 0x000000000000794d */ /* 0x000fea0003800000 */
        .weak           $__internal_0_$__cuda_sm20_div_rn_f64_full
        .type           $__internal_0_$__cuda_sm20_div_rn_f64_full,@function
        .size           $__internal_0_$__cuda_sm20_div_rn_f64_full,($__internal_1_$__cuda_sm3x_div_rn_noftz_f32_slowpath - $__internal_0_$__cuda_sm20_div_rn_f64_full)
$__internal_0_$__cuda_sm20_div_rn_f64_full:
[----:B------:R-:W-:Y:S01]  /*4a70*/  FSETP.GEU.AND P2, PT, |R29|, 1.469367938527859385e-39, PT ;  /* 0x001000001d00780b */ /* 0x000fe20003f4e200 */
[----:B------:R-:W-:Y:S01]  /*4a80*/  IMAD.MOV.U32 R0, RZ, RZ, 0x1ca00000 ;  /* 0x1ca00000ff007424 */ /* 0x000fe200078e00ff */
[C---:B------:R-:W-:Y:S01]  /*4a90*/  FSETP.GEU.AND P0, PT, |R33|.reuse, 1.469367938527859385e-39, PT ;  /* 0x001000002100780b */ /* 0x040fe20003f0e200 */
[----:B------:R-:W-:Y:S01]  /*4aa0*/  IMAD.MOV.U32 R36, RZ, RZ, 0x1 ;  /* 0x00000001ff247424 */ /* 0x000fe200078e00ff */
[----:B------:R-:W-:Y:S01]  /*4ab0*/  LOP3.LUT R30, R33, 0x800fffff, RZ, 0xc0, !PT ;  /* 0x800fffff211e7812 */ /* 0x000fe200078ec0ff */
[----:B------:R-:W-:Y:S01]  /*4ac0*/  BSSY.RECONVERGENT B0, `(.L_x_62) ;  /* 0x0000052000007945 */ /* 0x000fe20003800200 */
[----:B------:R-:W-:Y:S02]  /*4ad0*/  LOP3.LUT R2, R29, 0x7ff00000, RZ, 0xc0, !PT ;  /* 0x7ff000001d027812 */ /* 0x000fe400078ec0ff */
[----:B------:R-:W-:Y:S01]  /*4ae0*/  LOP3.LUT R31, R30, 0x3ff00000, RZ, 0xfc, !PT ;  /* 0x3ff000001e1f7812 */ /* 0x000fe200078efcff */
[----:B------:R-:W-:Y:S01]  /*4af0*/  IMAD.MOV.U32 R30, RZ, RZ, R32 ;  /* 0x000000ffff1e7224 */ /* 0x000fe200078e0020 */
[----:B------:R-:W-:-:S03]  /*4b00*/  LOP3.LUT R52, R33, 0x7ff00000, RZ, 0xc0, !PT ;  /* 0x7ff0000021347812 */ /* 0x000fc600078ec0ff */
[----:B------:R-:W-:Y:S01]  /*4b10*/  @!P2 LOP3.LUT R35, R33, 0x7ff00000, RZ, 0xc0, !PT ;  /* 0x7ff000002123a812 */ /* 0x000fe200078ec0ff */
[----:B------:R-:W-:Y:S01]  /*4b20*/  @!P2 IMAD.MOV.U32 R38, RZ, RZ, RZ ;  /* 0x000000ffff26a224 */ /* 0x000fe200078e00ff */
[----:B------:R-:W-:Y:S01]  /*4b30*/  @!P0 DMUL R30, R32, 8.98846567431157953865e+307 ;  /* 0x7fe00000201e8828 */ /* 0x000fe20000000000 */
[C---:B------:R-:W-:Y:S02]  /*4b40*/  ISETP.GE.U32.AND P1, PT, R2.reuse, R52, PT ;  /* 0x000000340200720c */ /* 0x040fe40003f26070 */
[----:B------:R-:W-:Y:S02]  /*4b50*/  @!P2 ISETP.GE.U32.AND P3, PT, R2, R35, PT ;  /* 0x000000230200a20c */ /* 0x000fe40003f66070 */
[C---:B------:R-:W-:Y:S01]  /*4b60*/  SEL R35, R0.reuse, 0x63400000, !P1 ;  /* 0x6340000000237807 */ /* 0x040fe20004800000 */
[----:B------:R-:W0:Y:S01]  /*4b70*/  MUFU.RCP64H R37, R31 ;  /* 0x0000001f00257308 */ /* 0x000e220000001800 */
[----:B------:R-:W-:Y:S02]  /*4b80*/  @!P2 SEL R39, R0, 0x63400000, !P3 ;  /* 0x634000000027a807 */ /* 0x000fe40005800000 */
[----:B------:R-:W-:-:S02]  /*4b90*/  LOP3.LUT R35, R35, 0x800fffff, R29, 0xf8, !PT ;  /* 0x800fffff23237812 */ /* 0x000fc400078ef81d */
[----:B------:R-:W-:Y:S02]  /*4ba0*/  @!P2 LOP3.LUT R34, R39, 0x80000000, R29, 0xf8, !PT ;  /* 0x800000002722a812 */ /* 0x000fe400078ef81d */
[----:B------:R-:W-:Y:S02]  /*4bb0*/  @!P0 LOP3.LUT R52, R31, 0x7ff00000, RZ, 0xc0, !PT ;  /* 0x7ff000001f348812 */ /* 0x000fe400078ec0ff */
[----:B------:R-:W-:Y:S02]  /*4bc0*/  @!P2 LOP3.LUT R39, R34, 0x100000, RZ, 0xfc, !PT ;  /* 0x001000002227a812 */ /* 0x000fe400078efcff */
[----:B------:R-:W-:-:S06]  /*4bd0*/  MOV R34, R28 ;  /* 0x0000001c00227202 */ /* 0x000fcc0000000f00 */
[----:B------:R-:W-:Y:S02]  /*4be0*/  @!P2 DFMA R34, R34, 2, -R38 ;  /* 0x400000002222a82b */ /* 0x000fe40000000826 */
[----:B0-----:R-:W-:-:S08]  /*4bf0*/  DFMA R38, R36, -R30, 1 ;  /* 0x3ff000002426742b */ /* 0x001fd0000000081e */
[----:B------:R-:W-:-:S08]  /*4c00*/  DFMA R38, R38, R38, R38 ;  /* 0x000000262626722b */ /* 0x000fd00000000026 */
[----:B------:R-:W-:-:S08]  /*4c10*/  DFMA R38, R36, R38, R36 ;  /* 0x000000262426722b */ /* 0x000fd00000000024 */
[----:B------:R-:W-:-:S08]  /*4c20*/  DFMA R36, R38, -R30, 1 ;  /* 0x3ff000002624742b */ /* 0x000fd0000000081e */
[----:B------:R-:W-:-:S08]  /*4c30*/  DFMA R36, R38, R36, R38 ;  /* 0x000000242624722b */ /* 0x000fd00000000026 */
[----:B------:R-:W-:-:S08]  /*4c40*/  DMUL R38, R36, R34 ;  /* 0x0000002224267228 */ /* 0x000fd00000000000 */
[----:B------:R-:W-:-:S08]  /*4c50*/  DFMA R40, R38, -R30, R34 ;  /* 0x8000001e2628722b */ /* 0x000fd00000000022 */
[----:B------:R-:W-:Y:S01]  /*4c60*/  DFMA R40, R36, R40, R38 ;  /* 0x000000282428722b */ /* 0x000fe20000000026 */
[----:B------:R-:W-:Y:S02]  /*4c70*/  MOV R36, R2 ;  /* 0x0000000200247202 */ /* 0x000fe40000000f00 */
[----:B------:R-:W-:-:S05]  /*4c80*/  @!P2 LOP3.LUT R36, R35, 0x7ff00000, RZ, 0xc0, !PT ;  /* 0x7ff000002324a812 */ /* 0x000fca00078ec0ff */
[----:B------:R-:W-:-:S05]  /*4c90*/  VIADD R37, R36, 0xffffffff ;  /* 0xffffffff24257836 */ /* 0x000fca0000000000 */
[----:B------:R-:W-:Y:S01]  /*4ca0*/  ISETP.GT.U32.AND P0, PT, R37, 0x7feffffe, PT ;  /* 0x7feffffe2500780c */ /* 0x000fe20003f04070 */
[----:B------:R-:W-:-:S05]  /*4cb0*/  VIADD R37, R52, 0xffffffff ;  /* 0xffffffff34257836 */ /* 0x000fca0000000000 */
[----:B------:R-:W-:-:S13]  /*4cc0*/  ISETP.GT.U32.OR P0, PT, R37, 0x7feffffe, P0 ;  /* 0x7feffffe2500780c */ /* 0x000fda0000704470 */
[----:B------:R-:W-:Y:S05]  /*4cd0*/  @P0 BRA `(.L_x_63) ;  /* 0x00000000006c0947 */ /* 0x000fea0003800000 */
[----:B------:R-:W-:Y:S01]  /*4ce0*/  LOP3.LUT R29, R33, 0x7ff00000, RZ, 0xc0, !PT ;  /* 0x7ff00000211d7812 */ /* 0x000fe200078ec0ff */
[----:B------:R-:W-:-:S03]  /*4cf0*/  IMAD.MOV.U32 R28, RZ, RZ, RZ ;  /* 0x000000ffff1c7224 */ /* 0x000fc600078e00ff */
[CC--:B------:R-:W-:Y:S02]  /*4d00*/  ISETP.GE.U32.AND P0, PT, R2.reuse, R29.reuse, PT ;  /* 0x0000001d0200720c */ /* 0x0c0fe40003f06070 */
[----:B------:R-:W-:Y:S02]  /*4d10*/  VIADDMNMX R2, R2, -R29, 0xb9600000, !PT ;  /* 0xb960000002027446 */ /* 0x000fe4000780091d */
[----:B------:R-:W-:Y:S02]  /*4d20*/  SEL R29, R0, 0x63400000, !P0 ;  /* 0x63400000001d7807 */ /* 0x000fe40004000000 */
[----:B------:R-:W-:-:S04]  /*4d30*/  VIMNMX R2, PT, PT, R2, 0x46a00000, PT ;  /* 0x46a0000002027848 */ /* 0x000fc80003fe0100 */
[----:B------:R-:W-:-:S05]  /*4d40*/  IADD3 R2, PT, PT, -R29, R2, RZ ;  /* 0x000000021d027210 */ /* 0x000fca0007ffe1ff */
[----:B------:R-:W-:-:S06]  /*4d50*/  VIADD R29, R2, 0x7fe00000 ;  /* 0x7fe00000021d7836 */ /* 0x000fcc0000000000 */
[----:B------:R-:W-:-:S10]  /*4d60*/  DMUL R38, R40, R28 ;  /* 0x0000001c28267228 */ /* 0x000fd40000000000 */
[----:B------:R-:W-:-:S13]  /*4d70*/  FSETP.GTU.AND P0, PT, |R39|, 1.469367938527859385e-39, PT ;  /* 0x001000002700780b */ /* 0x000fda0003f0c200 */
[----:B------:R-:W-:Y:S05]  /*4d80*/  @P0 BRA `(.L_x_64) ;  /* 0x0000000000940947 */ /* 0x000fea0003800000 */
[----:B------:R-:W-:-:S06]  /*4d90*/  DFMA R30, R40, -R30, R34 ;  /* 0x8000001e281e722b */ /* 0x000fcc0000000022 */
[----:B------:R-:W-:-:S04]  /*4da0*/  MOV R30, RZ ;  /* 0x000000ff001e7202 */ /* 0x000fc80000000f00 */
[C---:B------:R-:W-:Y:S02]  /*4db0*/  FSETP.NEU.AND P0, PT, R31.reuse, RZ, PT ;  /* 0x000000ff1f00720b */ /* 0x040fe40003f0d000 */
[----:B------:R-:W-:-:S04]  /*4dc0*/  LOP3.LUT R32, R31, 0x80000000, R33, 0x48, !PT ;  /* 0x800000001f207812 */ /* 0x000fc800078e4821 */
[----:B------:R-:W-:-:S07]  /*4dd0*/  LOP3.LUT R31, R32, R29, RZ, 0xfc, !PT ;  /* 0x0000001d201f7212 */ /* 0x000fce00078efcff */
[----:B------:R-:W-:Y:S05]  /*4de0*/  @!P0 BRA `(.L_x_64) ;  /* 0x00000000007c8947 */ /* 0x000fea0003800000 */
[----:B------:R-:W-:Y:S02]  /*4df0*/  IMAD.MOV R29, RZ, RZ, -R2 ;  /* 0x000000ffff1d7224 */ /* 0x000fe400078e0a02 */
[----:B------:R-:W-:-:S06]  /*4e00*/  IMAD.MOV.U32 R28, RZ, RZ, RZ ;  /* 0x000000ffff1c7224 */ /* 0x000fcc00078e00ff */
[----:B------:R-:W-:Y:S02]  /*4e10*/  DFMA R28, R38, -R28, R40 ;  /* 0x8000001c261c722b */ /* 0x000fe40000000028 */
[----:B------:R-:W-:-:S04]  /*4e20*/  DMUL.RP R40, R40, R30 ;  /* 0x0000001e28287228 */ /* 0x000fc80000008000 */
[----:B------:R-:W-:-:S04]  /*4e30*/  IADD3 R28, PT, PT, -R2, -0x43300000, RZ ;  /* 0xbcd00000021c7810 */ /* 0x000fc80007ffe1ff */
[----:B------:R-:W-:Y:S02]  /*4e40*/  FSETP.NEU.AND P0, PT, |R29|, R28, PT ;  /* 0x0000001c1d00720b */ /* 0x000fe40003f0d200 */
[----:B------:R-:W-:Y:S02]  /*4e50*/  LOP3.LUT R29, R41, R32, RZ, 0x3c, !PT ;  /* 0x00000020291d7212 */ /* 0x000fe400078e3cff */
[----:B------:R-:W-:Y:S02]  /*4e60*/  FSEL R38, R40, R38, !P0 ;  /* 0x0000002628267208 */ /* 0x000fe40004000000 */
[----:B------:R-:W-:Y:S01]  /*4e70*/  FSEL R39, R29, R39, !P0 ;  /* 0x000000271d277208 */ /* 0x000fe20004000000 */
[----:B------:R-:W-:Y:S06]  /*4e80*/  BRA `(.L_x_64) ;  /* 0x0000000000547947 */ /* 0x000fec0003800000 */
.L_x_63:
[----:B------:R-:W-:-:S14]  /*4e90*/  DSETP.NAN.AND P0, PT, R28, R28, PT ;  /* 0x0000001c1c00722a */ /* 0x000fdc0003f08000 */
[----:B------:R-:W-:Y:S05]  /*4ea0*/  @P0 BRA `(.L_x_65) ;  /* 0x0000000000440947 */ /* 0x000fea0003800000 */
[----:B------:R-:W-:-:S14]  /*4eb0*/  DSETP.NAN.AND P0, PT, R32, R32, PT ;  /* 0x000000202000722a */ /* 0x000fdc0003f08000 */
[----:B------:R-:W-:Y:S05]  /*4ec0*/  @P0 BRA `(.L_x_66) ;  /* 0x0000000000300947 */ /* 0x000fea0003800000 */
[----:B------:R-:W-:Y:S01]  /*4ed0*/  ISETP.NE.AND P0, PT, R36, R52, PT ;  /* 0x000000342400720c */ /* 0x000fe20003f05270 */
[----:B------:R-:W-:Y:S01]  /*4ee0*/  IMAD.MOV.U32 R39, RZ, RZ, -0x80000 ;  /* 0xfff80000ff277424 */ /* 0x000fe200078e00ff */
[----:B------:R-:W-:-:S11]  /*4ef0*/  MOV R38, 0x0 ;  /* 0x0000000000267802 */ /* 0x000fd60000000f00 */
[----:B------:R-:W-:Y:S05]  /*4f00*/  @!P0 BRA `(.L_x_64) ;  /* 0x0000000000348947 */ /* 0x000fea0003800000 */
[----:B------:R-:W-:Y:S02]  /*4f10*/  ISETP.NE.AND P0, PT, R36, 0x7ff00000, PT ;  /* 0x7ff000002400780c */ /* 0x000fe40003f05270 */
[----:B------:R-:W-:Y:S02]  /*4f20*/  LOP3.LUT R39, R29, 0x80000000, R33, 0x48, !PT ;  /* 0x800000001d277812 */ /* 0x000fe400078e4821 */
[----:B------:R-:W-:-:S13]  /*4f30*/  ISETP.EQ.OR P0, PT, R52, RZ, !P0 ;  /* 0x000000ff3400720c */ /* 0x000fda0004702670 */
[----:B------:R-:W-:Y:S01]  /*4f40*/  @P0 LOP3.LUT R0, R39, 0x7ff00000, RZ, 0xfc, !PT ;  /* 0x7ff0000027000812 */ /* 0x000fe200078efcff */
[----:B------:R-:W-:Y:S01]  /*4f50*/  @!P0 IMAD.MOV.U32 R38, RZ, RZ, RZ ;  /* 0x000000ffff268224 */ /* 0x000fe200078e00ff */
[----:B------:R-:W-:-:S03]  /*4f60*/  @P0 MOV R38, RZ ;  /* 0x000000ff00260202 */ /* 0x000fc60000000f00 */
[----:B------:R-:W-:Y:S01]  /*4f70*/  @P0 IMAD.MOV.U32 R39, RZ, RZ, R0 ;  /* 0x000000ffff270224 */ /* 0x000fe200078e0000 */
[----:B------:R-:W-:Y:S06]  /*4f80*/  BRA `(.L_x_64) ;  /* 0x0000000000147947 */ /* 0x000fec0003800000 */
.L_x_66:
[----:B------:R-:W-:Y:S01]  /*4f90*/  LOP3.LUT R39, R33, 0x80000, RZ, 0xfc, !PT ;  /* 0x0008000021277812 */ /* 0x000fe200078efcff */
[----:B------:R-:W-:Y:S01]  /*4fa0*/  IMAD.MOV.U32 R38, RZ, RZ, R32 ;  /* 0x000000ffff267224 */ /* 0x000fe200078e0020 */
[----:B------:R-:W-:Y:S06]  /*4fb0*/  BRA `(.L_x_64) ;  /* 0x0000000000087947 */ /* 0x000fec0003800000 */
.L_x_65:
[----:B------:R-:W-:Y:S02]  /*4fc0*/  LOP3.LUT R39, R29, 0x80000, RZ, 0xfc, !PT ;  /* 0x000800001d277812 */ /* 0x000fe400078efcff */
[----:B------:R-:W-:-:S07]  /*4fd0*/  MOV R38, R28 ;  /* 0x0000001c00267202 */ /* 0x000fce0000000f00 */
.L_x_64:
[----:B------:R-:W-:Y:S05]  /*4fe0*/  BSYNC.RECONVERGENT B0 ;  /* 0x0000000000007941 */ /* 0x000fea0003800200 */
.L_x_62:
[----:B------:R-:W-:Y:S01]  /*4ff0*/  MOV R28, R50 ;  /* 0x00000032001c7202 */ /* 0x000fe20000000f00 */
[----:B------:R-:W-:Y:S02]  /*5000*/  IMAD.MOV.U32 R29, RZ, RZ, 0x0 ;  /* 0x00000000ff1d7424 */ /* 0x000fe400078e00ff */
[----:B------:R-:W-:Y:S02]  /*5010*/  IMAD.MOV.U32 R30, RZ, RZ, R38 ;  /* 0x000000ffff1e7224 */ /* 0x000fe400078e0026 */
[----:B------:R-:W-:Y:S01]  /*5020*/  IMAD.MOV.U32 R31, RZ, RZ, R39 ;  /* 0x000000ffff1f7224 */ /* 0x000fe200078e0027 */
[----:B------:R-:W-:Y:S06]  /*5030*/  RET.REL.NODEC R28 `(_Z6KernelPfS_iifffffffff) ;  /* 0xffffffac1cf07950 */ /* 0x000fec0003c3ffff */
        .weak           $__internal_1_$__cuda_sm3x_div_rn_noftz_f32_slowpath
        .type           $__internal_1_$__cuda_sm3x_div_rn_noftz_f32_slowpath,@function
        .size           $__internal_1_$__cuda_sm3x_div_rn_noftz_f32_slowpath,(.L_x_77 - $__internal_1_$__cuda_sm3x_div_rn_noftz_f32_slowpath)
$__internal_1_$__cuda_sm3x_div_rn_noftz_f32_slowpath:
[----:B------:R-:W-:Y:S02]  /*5040*/  SHF.R.U32.HI R10, RZ, 0x17, R5 ;  /* 0x00000017ff0a7819 */ /* 0x000fe40000011605 */
[----:B------:R-:W-:Y:S02]  /*5050*/  SHF.R.U32.HI R6, RZ, 0x17, R0 ;  /* 0x00000017ff067819 */ /* 0x000fe40000011600 */
[----:B------:R-:W-:Y:S02]  /*5060*/  LOP3.LUT R16, R10, 0xff, RZ, 0xc0, !PT ;  /* 0x000000ff0a107812 */ /* 0x000fe400078ec0ff */
[----:B------:R-:W-:-:S03]  /*5070*/  LOP3.LUT R14, R6, 0xff, RZ, 0xc0, !PT ;  /* 0x000000ff060e7812 */ /* 0x000fc600078ec0ff */
[----:B------:R-:W-:Y:S01]  /*5080*/  VIADD R11, R16, 0xffffffff ;  /* 0xffffffff100b7836 */ /* 0x000fe20000000000 */
[----:B------:R-:W-:-:S04]  /*5090*/  IADD3 R10, PT, PT, R14, -0x1, RZ ;  /* 0xffffffff0e0a7810 */ /* 0x000fc80007ffe0ff */
[----:B------:R-:W-:-:S04]  /*50a0*/  ISETP.GT.U32.AND P0, PT, R11, 0xfd, PT ;  /* 0x000000fd0b00780c */ /* 0x000fc80003f04070 */
[----:B------:R-:W-:-:S13]  /*50b0*/  ISETP.GT.U32.OR P0, PT, R10, 0xfd, P0 ;  /* 0x000000fd0a00780c */ /* 0x000fda0000704470 */
[----:B------:R-:W-:Y:S01]  /*50c0*/  @!P0 IMAD.MOV.U32 R6, RZ, RZ, RZ ;  /* 0x000000ffff068224 */ /* 0x000fe200078e00ff */
[----:B------:R-:W-:Y:S06]  /*50d0*/  @!P0 BRA `(.L_x_67) ;  /* 0x00000000005c8947 */ /* 0x000fec0003800000 */
[----:B------:R-:W-:Y:S02]  /*50e0*/  FSETP.GTU.FTZ.AND P0, PT, |R0|, +INF , PT ;  /* 0x7f8000000000780b */ /* 0x000fe40003f1c200 */
[----:B------:R-:W-:-:S04]  /*50f0*/  FSETP.GTU.FTZ.AND P1, PT, |R5|, +INF , PT ;  /* 0x7f8000000500780b */ /* 0x000fc80003f3c200 */
[----:B------:R-:W-:-:S13]  /*5100*/  PLOP3.LUT P0, PT, P0, P1, PT, 0xf8, 0x8f ;  /* 0x00000000008f781c */ /* 0x000fda0000703f70 */
[----:B------:R-:W-:Y:S05]  /*5110*/  @P0 BRA `(.L_x_68) ;  /* 0x0000000400440947 */ /* 0x000fea0003800000 */
[----:B------:R-:W-:-:S13]  /*5120*/  LOP3.LUT P0, RZ, R5, 0x7fffffff, R0, 0xc8, !PT ;  /* 0x7fffffff05ff7812 */ /* 0x000fda000780c800 */
[----:B------:R-:W-:Y:S05]  /*5130*/  @!P0 BRA `(.L_x_69) ;  /* 0x0000000400348947 */ /* 0x000fea0003800000 */
[C---:B------:R-:W-:Y:S02]  /*5140*/  FSETP.NEU.FTZ.AND P1, PT, |R0|.reuse, +INF , PT ;  /* 0x7f8000000000780b */ /* 0x040fe40003f3d200 */
[----:B------:R-:W-:Y:S02]  /*5150*/  FSETP.NEU.FTZ.AND P2, PT, |R5|, +INF , PT ;  /* 0x7f8000000500780b */ /* 0x000fe40003f5d200 */
[----:B------:R-:W-:-:S11]  /*5160*/  FSETP.NEU.FTZ.AND P0, PT, |R0|, +INF , PT ;  /* 0x7f8000000000780b */ /* 0x000fd60003f1d200 */
[----:B------:R-:W-:Y:S05]  /*5170*/  @!P2 BRA !P1, `(.L_x_69) ;  /* 0x000000040024a947 */ /* 0x000fea0004800000 */
[----:B------:R-:W-:-:S04]  /*5180*/  LOP3.LUT P1, RZ, R0, 0x7fffffff, RZ, 0xc0, !PT ;  /* 0x7fffffff00ff7812 */ /* 0x000fc8000782c0ff */
[----:B------:R-:W-:-:S13]  /*5190*/  PLOP3.LUT P1, PT, P2, P1, PT, 0x2f, 0xf2 ;  /* 0x0000000000f2781c */ /* 0x000fda0001722577 */
[----:B------:R-:W-:Y:S05]  /*51a0*/  @P1 BRA `(.L_x_70) ;  /* 0x0000000400101947 */ /* 0x000fea0003800000 */
[----:B------:R-:W-:-:S04]  /*51b0*/  LOP3.LUT P1, RZ, R5, 0x7fffffff, RZ, 0xc0, !PT ;  /* 0x7fffffff05ff7812 */ /* 0x000fc8000782c0ff */
[----:B------:R-:W-:-:S13]  /*51c0*/  PLOP3.LUT P0, PT, P0, P1, PT, 0x2f, 0xf2 ;  /* 0x0000000000f2781c */ /* 0x000fda0000702577 */
[----:B------:R-:W-:Y:S05]  /*51d0*/  @P0 BRA `(.L_x_71) ;  /* 0x0000000000f80947 */ /* 0x000fea0003800000 */
[----:B------:R-:W-:Y:S02]  /*51e0*/  ISETP.GE.AND P0, PT, R10, RZ, PT ;  /* 0x000000ff0a00720c */ /* 0x000fe40003f06270 */
[----:B------:R-:W-:-:S11]  /*51f0*/  ISETP.GE.AND P1, PT, R11, RZ, PT ;  /* 0x000000ff0b00720c */ /* 0x000fd60003f26270 */
[----:B------:R-:W-:Y:S01]  /*5200*/  @P0 IMAD.MOV.U32 R6, RZ, RZ, RZ ;  /* 0x000000ffff060224 */ /* 0x000fe200078e00ff */
[----:B------:R-:W-:Y:S01]  /*5210*/  @!P0 MOV R6, 0xffffffc0 ;  /* 0xffffffc000068802 */ /* 0x000fe20000000f00 */
[----:B------:R-:W-:Y:S01]  /*5220*/  @!P0 FFMA R0, R0, 1.84467440737095516160e+19, RZ ;  /* 0x5f80000000008823 */ /* 0x000fe200000000ff */
[----:B------:R-:W-:-:S03]  /*5230*/  @!P1 FFMA R5, R5, 1.84467440737095516160e+19, RZ ;  /* 0x5f80000005059823 */ /* 0x000fc600000000ff */
[----:B------:R-:W-:-:S07]  /*5240*/  @!P1 VIADD R6, R6, 0x40 ;  /* 0x0000004006069836 */ /* 0x000fce0000000000 */
.L_x_67:
[----:B------:R-:W-:-:S05]  /*5250*/  LEA R10, R16, 0xc0800000, 0x17 ;  /* 0xc0800000100a7811 */ /* 0x000fca00078eb8ff */
[----:B------:R-:W-:Y:S01]  /*5260*/  IMAD.IADD R10, R5, 0x1, -R10 ;  /* 0x00000001050a7824 */ /* 0x000fe200078e0a0a */
[----:B------:R-:W-:-:S03]  /*5270*/  IADD3 R5, PT, PT, R14, -0x7f, RZ ;  /* 0xffffff810e057810 */ /* 0x000fc60007ffe0ff */
[----:B------:R-:W0:Y:S01]  /*5280*/  MUFU.RCP R11, R10 ;  /* 0x0000000a000b7308 */ /* 0x000e220000001000 */
[----:B------:R-:W-:Y:S01]  /*5290*/  FADD.FTZ R15, -R10, -RZ ;  /* 0x800000ff0a0f7221 */ /* 0x000fe20000010100 */
[C---:B------:R-:W-:Y:S01]  /*52a0*/  IMAD R0, R5.reuse, -0x800000, R0 ;  /* 0xff80000005007824 */ /* 0x040fe200078e0200 */
[----:B------:R-:W-:-:S05]  /*52b0*/  IADD3 R5, PT, PT, R5, 0x7f, -R16 ;  /* 0x0000007f05057810 */ /* 0x000fca0007ffe810 */
[----:B------:R-:W-:Y:S02]  /*52c0*/  IMAD.IADD R5, R5, 0x1, R6 ;  /* 0x0000000105057824 */ /* 0x000fe400078e0206 */
[----:B0-----:R-:W-:-:S04]  /*52d0*/  FFMA R14, R11, R15, 1 ;  /* 0x3f8000000b0e7423 */ /* 0x001fc8000000000f */
[----:B------:R-:W-:-:S04]  /*52e0*/  FFMA R18, R11, R14, R11 ;  /* 0x0000000e0b127223 */ /* 0x000fc8000000000b */
[----:B------:R-:W-:-:S04]  /*52f0*/  FFMA R11, R0, R18, RZ ;  /* 0x00000012000b7223 */ /* 0x000fc800000000ff */
[----:B------:R-:W-:-:S04]  /*5300*/  FFMA R14, R15, R11, R0 ;  /* 0x0000000b0f0e7223 */ /* 0x000fc80000000000 */
[----:B------:R-:W-:-:S04]  /*5310*/  FFMA R17, R18, R14, R11 ;  /* 0x0000000e12117223 */ /* 0x000fc8000000000b */
[----:B------:R-:W-:-:S04]  /*5320*/  FFMA R14, R15, R17, R0 ;  /* 0x000000110f0e7223 */ /* 0x000fc80000000000 */
[----:B------:R-:W-:-:S05]  /*5330*/  FFMA R11, R18, R14, R17 ;  /* 0x0000000e120b7223 */ /* 0x000fca0000000011 */
[----:B------:R-:W-:-:S04]  /*5340*/  SHF.R.U32.HI R0, RZ, 0x17, R11 ;  /* 0x00000017ff007819 */ /* 0x000fc8000001160b */
[----:B------:R-:W-:-:S05]  /*5350*/  LOP3.LUT R0, R0, 0xff, RZ, 0xc0, !PT ;  /* 0x000000ff00007812 */ /* 0x000fca00078ec0ff */
[----:B------:R-:W-:-:S05]  /*5360*/  IMAD.IADD R10, R0, 0x1, R5 ;  /* 0x00000001000a7824 */ /* 0x000fca00078e0205 */
[----:B------:R-:W-:-:S04]  /*5370*/  IADD3 R0, PT, PT, R10, -0x1, RZ ;  /* 0xffffffff0a007810 */ /* 0x000fc80007ffe0ff */
[----:B------:R-:W-:-:S13]  /*5380*/  ISETP.GE.U32.AND P0, PT, R0, 0xfe, PT ;  /* 0x000000fe0000780c */ /* 0x000fda0003f06070 */
[----:B------:R-:W-:Y:S05]  /*5390*/  @!P0 BRA `(.L_x_72) ;  /* 0x0000000000808947 */ /* 0x000fea0003800000 */
[----:B------:R-:W-:-:S13]  /*53a0*/  ISETP.GT.AND P0, PT, R10, 0xfe, PT ;  /* 0x000000fe0a00780c */ /* 0x000fda0003f04270 */
[----:B------:R-:W-:Y:S05]  /*53b0*/  @P0 BRA `(.L_x_73) ;  /* 0x00000000006c0947 */ /* 0x000fea0003800000 */
[----:B------:R-:W-:-:S13]  /*53c0*/  ISETP.GE.AND P0, PT, R10, 0x1, PT ;  /* 0x000000010a00780c */ /* 0x000fda0003f06270 */
[----:B------:R-:W-:Y:S05]  /*53d0*/  @P0 BRA `(.L_x_74) ;  /* 0x0000000000980947 */ /* 0x000fea0003800000 */
[----:B------:R-:W-:Y:S02]  /*53e0*/  ISETP.GE.AND P0, PT, R10, -0x18, PT ;  /* 0xffffffe80a00780c */ /* 0x000fe40003f06270 */
[----:B------:R-:W-:-:S11]  /*53f0*/  LOP3.LUT R11, R11, 0x80000000, RZ, 0xc0, !PT ;  /* 0x800000000b0b7812 */ /* 0x000fd600078ec0ff */
[----:B------:R-:W-:Y:S05]  /*5400*/  @!P0 BRA `(.L_x_74) ;  /* 0x00000000008c8947 */ /* 0x000fea0003800000 */
[-CC-:B------:R-:W-:Y:S01]  /*5410*/  FFMA.RZ R0, R18, R14.reuse, R17.reuse ;  /* 0x0000000e12007223 */ /* 0x180fe2000000c011 */
[----:B------:R-:W-:Y:S02]  /*5420*/  VIADD R15, R10, 0x20 ;  /* 0x000000200a0f7836 */ /* 0x000fe40000000000 */
[-CC-:B------:R-:W-:Y:S01]  /*5430*/  FFMA.RM R5, R18, R14.reuse, R17.reuse ;  /* 0x0000000e12057223 */ /* 0x180fe20000004011 */
[----:B------:R-:W-:Y:S02]  /*5440*/  ISETP.NE.AND P2, PT, R10, RZ, PT ;  /* 0x000000ff0a00720c */ /* 0x000fe40003f45270 */
[----:B------:R-:W-:Y:S01]  /*5450*/  LOP3.LUT R6, R0, 0x7fffff, RZ, 0xc0, !PT ;  /* 0x007fffff00067812 */ /* 0x000fe200078ec0ff */
[----:B------:R-:W-:Y:S01]  /*5460*/  FFMA.RP R0, R18, R14, R17 ;  /* 0x0000000e12007223 */ /* 0x000fe20000008011 */
[----:B------:R-:W-:Y:S01]  /*5470*/  ISETP.NE.AND P1, PT, R10, RZ, PT ;  /* 0x000000ff0a00720c */ /* 0x000fe20003f25270 */
[----:B------:R-:W-:Y:S01]  /*5480*/  IMAD.MOV R10, RZ, RZ, -R10 ;  /* 0x000000ffff0a7224 */ /* 0x000fe200078e0a0a */
[----:B------:R-:W-:-:S02]  /*5490*/  LOP3.LUT R6, R6, 0x800000, RZ, 0xfc, !PT ;  /* 0x0080000006067812 */ /* 0x000fc400078efcff */
[----:B------:R-:W-:Y:S02]  /*54a0*/  FSETP.NEU.FTZ.AND P0, PT, R0, R5, PT ;  /* 0x000000050000720b */ /* 0x000fe40003f1d000 */
[----:B------:R-:W-:Y:S02]  /*54b0*/  SHF.L.U32 R15, R6, R15, RZ ;  /* 0x0000000f060f7219 */ /* 0x000fe400000006ff */
[----:B------:R-:W-:Y:S02]  /*54c0*/  SEL R5, R10, RZ, P2 ;  /* 0x000000ff0a057207 */ /* 0x000fe40001000000 */
[----:B------:R-:W-:Y:S02]  /*54d0*/  ISETP.NE.AND P1, PT, R15, RZ, P1 ;  /* 0x000000ff0f00720c */ /* 0x000fe40000f25270 */
[----:B------:R-:W-:Y:S02]  /*54e0*/  SHF.R.U32.HI R5, RZ, R5, R6 ;  /* 0x00000005ff057219 */ /* 0x000fe40000011606 */
[----:B------:R-:W-:-:S02]  /*54f0*/  PLOP3.LUT P0, PT, P0, P1, PT, 0xf8, 0x8f ;  /* 0x00000000008f781c */ /* 0x000fc40000703f70 */
[----:B------:R-:W-:Y:S02]  /*5500*/  SHF.R.U32.HI R15, RZ, 0x1, R5 ;  /* 0x00000001ff0f7819 */ /* 0x000fe40000011605 */
[----:B------:R-:W-:-:S04]  /*5510*/  SEL R0, RZ, 0x1, !P0 ;  /* 0x00000001ff007807 */ /* 0x000fc80004000000 */
[----:B------:R-:W-:-:S04]  /*5520*/  LOP3.LUT R0, R0, 0x1, R15, 0xf8, !PT ;  /* 0x0000000100007812 */ /* 0x000fc800078ef80f */
[----:B------:R-:W-:-:S04]  /*5530*/  LOP3.LUT R0, R0, R5, RZ, 0xc0, !PT ;  /* 0x0000000500007212 */ /* 0x000fc800078ec0ff */
[----:B------:R-:W-:-:S04]  /*5540*/  IADD3 R0, PT, PT, R15, R0, RZ ;  /* 0x000000000f007210 */ /* 0x000fc80007ffe0ff */
[----:B------:R-:W-:Y:S01]  /*5550*/  LOP3.LUT R11, R0, R11, RZ, 0xfc, !PT ;  /* 0x0000000b000b7212 */ /* 0x000fe200078efcff */
[----:B------:R-:W-:Y:S06]  /*5560*/  BRA `(.L_x_74) ;  /* 0x0000000000347947 */ /* 0x000fec0003800000 */
.L_x_73:
[----:B------:R-:W-:-:S04]  /*5570*/  LOP3.LUT R11, R11, 0x80000000, RZ, 0xc0, !PT ;  /* 0x800000000b0b7812 */ /* 0x000fc800078ec0ff */
[----:B------:R-:W-:Y:S01]  /*5580*/  LOP3.LUT R11, R11, 0x7f800000, RZ, 0xfc, !PT ;  /* 0x7f8000000b0b7812 */ /* 0x000fe200078efcff */
[----:B------:R-:W-:Y:S06]  /*5590*/  BRA `(.L_x_74) ;  /* 0x0000000000287947 */ /* 0x000fec0003800000 */
.L_x_72:
[----:B------:R-:W-:Y:S01]  /*55a0*/  IMAD R11, R5, 0x800000, R11 ;  /* 0x00800000050b7824 */ /* 0x000fe200078e020b */
[----:B------:R-:W-:Y:S06]  /*55b0*/  BRA `(.L_x_74) ;  /* 0x0000000000207947 */ /* 0x000fec0003800000 */
.L_x_71:
[----:B------:R-:W-:-:S04]  /*55c0*/  LOP3.LUT R0, R5, 0x80000000, R0, 0x48, !PT ;  /* 0x8000000005007812 */ /* 0x000fc800078e4800 */
[----:B------:R-:W-:Y:S01]  /*55d0*/  LOP3.LUT R11, R0, 0x7f800000, RZ, 0xfc, !PT ;  /* 0x7f800000000b7812 */ /* 0x000fe200078efcff */
[----:B------:R-:W-:Y:S06]  /*55e0*/  BRA `(.L_x_74) ;  /* 0x0000000000147947 */ /* 0x000fec0003800000 */
.L_x_70:
[----:B------:R-:W-:Y:S01]  /*55f0*/  LOP3.LUT R11, R5, 0x80000000, R0, 0x48, !PT ;  /* 0x80000000050b7812 */ /* 0x000fe200078e4800 */
[----:B------:R-:W-:Y:S06]  /*5600*/  BRA `(.L_x_74) ;  /* 0x00000000000c7947 */ /* 0x000fec0003800000 */
.L_x_69:
[----:B------:R-:W0:Y:S01]  /*5610*/  MUFU.RSQ R11, -QNAN ;  /* 0xffc00000000b7908 */ /* 0x000e220000001400 */
[----:B------:R-:W-:Y:S05]  /*5620*/  BRA `(.L_x_74) ;  /* 0x0000000000047947 */ /* 0x000fea0003800000 */
.L_x_68:
[----:B------:R-:W-:-:S07]  /*5630*/  FADD.FTZ R11, R0, R5 ;  /* 0x00000005000b7221 */ /* 0x000fce0000010000 */
.L_x_74:
[----:B0-----:R-:W-:Y:S01]  /*5640*/  IMAD.MOV.U32 R0, RZ, RZ, R11 ;  /* 0x000000ffff007224 */ /* 0x001fe200078e000b */
[----:B------:R-:W-:Y:S01]  /*5650*/  MOV R10, R2 ;  /* 0x00000002000a7202 */ /* 0x000fe20000000f00 */
[----:B------:R-:W-:-:S04]  /*5660*/  IMAD.MOV.U32 R11, RZ, RZ, 0x0 ;  /* 0x00000000ff0b7424 */ /* 0x000fc800078e00ff */
[----:B------:R-:W-:Y:S05]  /*5670*/  RET.REL.NODEC R10 `(_Z6KernelPfS_iifffffffff) ;  /* 0xffffffa80a607950 */ /* 0x000fea0003c3ffff */
.L_x_75:
[----:B------:R-:W-:-:S00]  /*5680*/  BRA `(.L_x_75) ;  /* 0xfffffffc00fc7947 */ /* 0x000fc0000383ffff */
[----:B------:R-:W-:-:S00]  /*5690*/  NOP ;  /* 0x0000000000007918 */ /* 0x000fc00000000000 */
        /* <DEDUP_REMOVED lines=14> */
.L_x_77:


//--------------------- .nv.shared.reserved.0     --------------------------
	.section	.nv.shared.reserved.0,"aw",@nobits
	.weak		__nv_reservedSMEM_offset_0_alias
	.size		__nv_reservedSMEM_offset_0_alias, 0, 64
	.other		__nv_reservedSMEM_offset_0_alias,@"STO_CUDA_RESERVED_SHARED STV_DEFAULT"
__nv_reservedSMEM_offset_0_alias:
	.zero		0
	.zero		64


//--------------------- .nv.constant0._Z6KernelPfS_iifffffffff --------------------------
	.section	.nv.constant0._Z6KernelPfS_iifffffffff,"a",@progbits
	.sectionflags	@""
	.align	4
.nv.constant0._Z6KernelPfS_iifffffffff:
	.zero		956


//--------------------- SYMBOLS --------------------------

	.type		.nv.reservedSmem.offset0,@object
	.size		.nv.reservedSmem.offset0,0x4
